//
// Generated by NVIDIA NVVM Compiler
//
// Compiler Build ID: CL-36424714
// Cuda compilation tools, release 13.0, V13.0.88
// Based on NVVM 20.0.0
//

.version 9.0
.target sm_100
.address_size 64

	// .globl	_Z11mxm_vanillaPdiS_iS_iii
// _ZZ10mxm_sharedPdiS_iS_iE2as has been demoted
// _ZZ10mxm_sharedPdiS_iS_iE2bs has been demoted

.visible .entry _Z11mxm_vanillaPdiS_iS_iii(
	.param .u64 .ptr .align 1 _Z11mxm_vanillaPdiS_iS_iii_param_0,
	.param .u32 _Z11mxm_vanillaPdiS_iS_iii_param_1,
	.param .u64 .ptr .align 1 _Z11mxm_vanillaPdiS_iS_iii_param_2,
	.param .u32 _Z11mxm_vanillaPdiS_iS_iii_param_3,
	.param .u64 .ptr .align 1 _Z11mxm_vanillaPdiS_iS_iii_param_4,
	.param .u32 _Z11mxm_vanillaPdiS_iS_iii_param_5,
	.param .u32 _Z11mxm_vanillaPdiS_iS_iii_param_6,
	.param .u32 _Z11mxm_vanillaPdiS_iS_iii_param_7
)
{
	.reg .pred 	%p<23>;
	.reg .b32 	%r<108>;
	.reg .b64 	%rd<73>;
	.reg .b64 	%fd<67>;

	ld.param.u64 	%rd4, [_Z11mxm_vanillaPdiS_iS_iii_param_0];
	ld.param.u32 	%r37, [_Z11mxm_vanillaPdiS_iS_iii_param_1];
	ld.param.u64 	%rd5, [_Z11mxm_vanillaPdiS_iS_iii_param_2];
	ld.param.u32 	%r38, [_Z11mxm_vanillaPdiS_iS_iii_param_3];
	ld.param.u64 	%rd6, [_Z11mxm_vanillaPdiS_iS_iii_param_4];
	ld.param.u32 	%r39, [_Z11mxm_vanillaPdiS_iS_iii_param_5];
	ld.param.u32 	%r40, [_Z11mxm_vanillaPdiS_iS_iii_param_6];
	ld.param.u32 	%r41, [_Z11mxm_vanillaPdiS_iS_iii_param_7];
	cvta.to.global.u64 	%rd1, %rd5;
	cvta.to.global.u64 	%rd2, %rd4;
	cvta.to.global.u64 	%rd3, %rd6;
	mov.u32 	%r42, %ctaid.y;
	mov.u32 	%r43, %ntid.y;
	mov.u32 	%r44, %tid.y;
	mad.lo.s32 	%r1, %r42, %r43, %r44;
	mov.u32 	%r45, %ctaid.x;
	mov.u32 	%r46, %ntid.x;
	mov.u32 	%r47, %tid.x;
	mad.lo.s32 	%r2, %r45, %r46, %r47;
	setp.ge.s32 	%p1, %r1, %r37;
	setp.ge.s32 	%p2, %r2, %r39;
	or.pred  	%p3, %p1, %p2;
	@%p3 bra 	$L__BB0_27;
	setp.lt.s32 	%p4, %r40, 1;
	@%p4 bra 	$L__BB0_27;
	and.b32  	%r48, %r41, 4;
	and.b32  	%r49, %r41, 2;
	setp.lt.s32 	%p5, %r38, 1;
	mul.lo.s32 	%r3, %r49, %r39;
	mul.lo.s32 	%r4, %r48, %r39;
	@%p5 bra 	$L__BB0_16;
	and.b32  	%r5, %r38, 7;
	and.b32  	%r6, %r38, 3;
	and.b32  	%r7, %r38, 2147483640;
	and.b32  	%r8, %r38, 1;
	neg.s32 	%r9, %r7;
	shl.b32 	%r10, %r37, 3;
	and.b32  	%r84, %r41, 1;
	setp.eq.b32 	%p14, %r84, 1;
	selp.b32 	%r85, %r37, 0, %p14;
	mul.lo.s32 	%r11, %r85, %r38;
	mov.b32 	%r97, 0;
	mul.wide.s32 	%rd65, %r37, 8;
$L__BB0_4:
	setp.lt.u32 	%p15, %r38, 8;
	mad.lo.s32 	%r13, %r11, %r97, %r1;
	mad.lo.s32 	%r87, %r3, %r97, %r2;
	mul.lo.s32 	%r14, %r87, %r38;
	mov.f64 	%fd66, 0d0000000000000000;
	mov.b32 	%r102, 0;
	@%p15 bra 	$L__BB0_7;
	mov.f64 	%fd66, 0d0000000000000000;
	mov.u32 	%r98, %r14;
	mov.u32 	%r99, %r13;
	mov.u32 	%r100, %r9;
$L__BB0_6:
	.pragma "nounroll";
	mul.wide.s32 	%rd41, %r98, 8;
	add.s64 	%rd42, %rd1, %rd41;
	mul.wide.s32 	%rd43, %r99, 8;
	add.s64 	%rd44, %rd2, %rd43;
	ld.global.f64 	%fd16, [%rd44];
	ld.global.f64 	%fd17, [%rd42];
	fma.rn.f64 	%fd18, %fd16, %fd17, %fd66;
	mul.wide.s32 	%rd45, %r37, 8;
	add.s64 	%rd46, %rd44, %rd45;
	ld.global.f64 	%fd19, [%rd46];
	ld.global.f64 	%fd20, [%rd42+8];
	fma.rn.f64 	%fd21, %fd19, %fd20, %fd18;
	add.s64 	%rd47, %rd46, %rd45;
	ld.global.f64 	%fd22, [%rd47];
	ld.global.f64 	%fd23, [%rd42+16];
	fma.rn.f64 	%fd24, %fd22, %fd23, %fd21;
	add.s64 	%rd48, %rd47, %rd45;
	ld.global.f64 	%fd25, [%rd48];
	ld.global.f64 	%fd26, [%rd42+24];
	fma.rn.f64 	%fd27, %fd25, %fd26, %fd24;
	add.s64 	%rd49, %rd48, %rd45;
	ld.global.f64 	%fd28, [%rd49];
	ld.global.f64 	%fd29, [%rd42+32];
	fma.rn.f64 	%fd30, %fd28, %fd29, %fd27;
	add.s64 	%rd50, %rd49, %rd45;
	ld.global.f64 	%fd31, [%rd50];
	ld.global.f64 	%fd32, [%rd42+40];
	fma.rn.f64 	%fd33, %fd31, %fd32, %fd30;
	add.s64 	%rd51, %rd50, %rd45;
	ld.global.f64 	%fd34, [%rd51];
	ld.global.f64 	%fd35, [%rd42+48];
	fma.rn.f64 	%fd36, %fd34, %fd35, %fd33;
	add.s64 	%rd52, %rd51, %rd45;
	ld.global.f64 	%fd37, [%rd52];
	ld.global.f64 	%fd38, [%rd42+56];
	fma.rn.f64 	%fd66, %fd37, %fd38, %fd36;
	add.s32 	%r100, %r100, 8;
	add.s32 	%r99, %r99, %r10;
	add.s32 	%r98, %r98, 8;
	setp.ne.s32 	%p16, %r100, 0;
	mov.u32 	%r102, %r7;
	@%p16 bra 	$L__BB0_6;
$L__BB0_7:
	setp.eq.s32 	%p17, %r5, 0;
	@%p17 bra 	$L__BB0_15;
	add.s32 	%r88, %r5, -1;
	setp.lt.u32 	%p18, %r88, 3;
	@%p18 bra 	$L__BB0_10;
	mad.lo.s32 	%r89, %r102, %r37, %r13;
	mul.wide.s32 	%rd53, %r89, 8;
	add.s64 	%rd54, %rd2, %rd53;
	ld.global.f64 	%fd40, [%rd54];
	add.s32 	%r90, %r102, %r14;
	mul.wide.s32 	%rd55, %r90, 8;
	add.s64 	%rd56, %rd1, %rd55;
	ld.global.f64 	%fd41, [%rd56];
	fma.rn.f64 	%fd42, %fd40, %fd41, %fd66;
	add.s64 	%rd58, %rd54, %rd65;
	ld.global.f64 	%fd43, [%rd58];
	ld.global.f64 	%fd44, [%rd56+8];
	fma.rn.f64 	%fd45, %fd43, %fd44, %fd42;
	add.s64 	%rd59, %rd58, %rd65;
	ld.global.f64 	%fd46, [%rd59];
	ld.global.f64 	%fd47, [%rd56+16];
	fma.rn.f64 	%fd48, %fd46, %fd47, %fd45;
	add.s64 	%rd60, %rd59, %rd65;
	ld.global.f64 	%fd49, [%rd60];
	ld.global.f64 	%fd50, [%rd56+24];
	fma.rn.f64 	%fd66, %fd49, %fd50, %fd48;
	add.s32 	%r102, %r102, 4;
$L__BB0_10:
	setp.eq.s32 	%p19, %r6, 0;
	@%p19 bra 	$L__BB0_15;
	setp.eq.s32 	%p20, %r6, 1;
	@%p20 bra 	$L__BB0_13;
	mad.lo.s32 	%r91, %r102, %r37, %r13;
	mul.wide.s32 	%rd61, %r91, 8;
	add.s64 	%rd62, %rd2, %rd61;
	ld.global.f64 	%fd52, [%rd62];
	add.s32 	%r92, %r102, %r14;
	mul.wide.s32 	%rd63, %r92, 8;
	add.s64 	%rd64, %rd1, %rd63;
	ld.global.f64 	%fd53, [%rd64];
	fma.rn.f64 	%fd54, %fd52, %fd53, %fd66;
	add.s64 	%rd66, %rd62, %rd65;
	ld.global.f64 	%fd55, [%rd66];
	ld.global.f64 	%fd56, [%rd64+8];
	fma.rn.f64 	%fd66, %fd55, %fd56, %fd54;
	add.s32 	%r102, %r102, 2;
$L__BB0_13:
	setp.eq.s32 	%p21, %r8, 0;
	@%p21 bra 	$L__BB0_15;
	mad.lo.s32 	%r93, %r102, %r37, %r13;
	mul.wide.s32 	%rd67, %r93, 8;
	add.s64 	%rd68, %rd2, %rd67;
	ld.global.f64 	%fd57, [%rd68];
	add.s32 	%r94, %r102, %r14;
	mul.wide.s32 	%rd69, %r94, 8;
	add.s64 	%rd70, %rd1, %rd69;
	ld.global.f64 	%fd58, [%rd70];
	fma.rn.f64 	%fd66, %fd57, %fd58, %fd66;
$L__BB0_15:
	mad.lo.s32 	%r95, %r4, %r97, %r2;
	mad.lo.s32 	%r96, %r95, %r37, %r1;
	mul.wide.s32 	%rd71, %r96, 8;
	add.s64 	%rd72, %rd3, %rd71;
	st.global.f64 	[%rd72], %fd66;
	add.s32 	%r97, %r97, 1;
	setp.eq.s32 	%p22, %r97, %r40;
	@%p22 bra 	$L__BB0_27;
	bra.uni 	$L__BB0_4;
$L__BB0_16:
	and.b32  	%r27, %r40, 7;
	setp.lt.u32 	%p6, %r40, 8;
	mov.b32 	%r106, 0;
	@%p6 bra 	$L__BB0_19;
	and.b32  	%r106, %r40, 2147483640;
	mov.b32 	%r104, 0;
$L__BB0_18:
	.pragma "nounroll";
	mad.lo.s32 	%r52, %r4, %r104, %r2;
	mad.lo.s32 	%r53, %r52, %r37, %r1;
	mul.wide.s32 	%rd7, %r53, 8;
	add.s64 	%rd8, %rd3, %rd7;
	mov.b64 	%rd9, 0;
	st.global.u64 	[%rd8], %rd9;
	add.s32 	%r54, %r52, %r4;
	mad.lo.s32 	%r55, %r54, %r37, %r1;
	mul.wide.s32 	%rd10, %r55, 8;
	add.s64 	%rd11, %rd3, %rd10;
	st.global.u64 	[%rd11], %rd9;
	add.s32 	%r56, %r54, %r4;
	mad.lo.s32 	%r57, %r56, %r37, %r1;
	mul.wide.s32 	%rd12, %r57, 8;
	add.s64 	%rd13, %rd3, %rd12;
	st.global.u64 	[%rd13], %rd9;
	add.s32 	%r58, %r56, %r4;
	mad.lo.s32 	%r59, %r58, %r37, %r1;
	mul.wide.s32 	%rd14, %r59, 8;
	add.s64 	%rd15, %rd3, %rd14;
	st.global.u64 	[%rd15], %rd9;
	add.s32 	%r60, %r58, %r4;
	mad.lo.s32 	%r61, %r60, %r37, %r1;
	mul.wide.s32 	%rd16, %r61, 8;
	add.s64 	%rd17, %rd3, %rd16;
	st.global.u64 	[%rd17], %rd9;
	add.s32 	%r62, %r60, %r4;
	mad.lo.s32 	%r63, %r62, %r37, %r1;
	mul.wide.s32 	%rd18, %r63, 8;
	add.s64 	%rd19, %rd3, %rd18;
	st.global.u64 	[%rd19], %rd9;
	add.s32 	%r64, %r62, %r4;
	mad.lo.s32 	%r65, %r64, %r37, %r1;
	mul.wide.s32 	%rd20, %r65, 8;
	add.s64 	%rd21, %rd3, %rd20;
	st.global.u64 	[%rd21], %rd9;
	add.s32 	%r66, %r64, %r4;
	mad.lo.s32 	%r67, %r66, %r37, %r1;
	mul.wide.s32 	%rd22, %r67, 8;
	add.s64 	%rd23, %rd3, %rd22;
	st.global.u64 	[%rd23], %rd9;
	add.s32 	%r104, %r104, 8;
	setp.ne.s32 	%p7, %r104, %r106;
	@%p7 bra 	$L__BB0_18;
$L__BB0_19:
	setp.eq.s32 	%p8, %r27, 0;
	@%p8 bra 	$L__BB0_27;
	and.b32  	%r32, %r40, 3;
	setp.lt.u32 	%p9, %r27, 4;
	@%p9 bra 	$L__BB0_22;
	mad.lo.s32 	%r68, %r4, %r106, %r2;
	mad.lo.s32 	%r69, %r68, %r37, %r1;
	mul.wide.s32 	%rd24, %r69, 8;
	add.s64 	%rd25, %rd3, %rd24;
	mov.b64 	%rd26, 0;
	st.global.u64 	[%rd25], %rd26;
	add.s32 	%r70, %r68, %r4;
	mad.lo.s32 	%r71, %r70, %r37, %r1;
	mul.wide.s32 	%rd27, %r71, 8;
	add.s64 	%rd28, %rd3, %rd27;
	st.global.u64 	[%rd28], %rd26;
	add.s32 	%r72, %r70, %r4;
	mad.lo.s32 	%r73, %r72, %r37, %r1;
	mul.wide.s32 	%rd29, %r73, 8;
	add.s64 	%rd30, %rd3, %rd29;
	st.global.u64 	[%rd30], %rd26;
	add.s32 	%r74, %r72, %r4;
	mad.lo.s32 	%r75, %r74, %r37, %r1;
	mul.wide.s32 	%rd31, %r75, 8;
	add.s64 	%rd32, %rd3, %rd31;
	st.global.u64 	[%rd32], %rd26;
	add.s32 	%r106, %r106, 4;
$L__BB0_22:
	setp.eq.s32 	%p10, %r32, 0;
	@%p10 bra 	$L__BB0_27;
	setp.eq.s32 	%p11, %r32, 1;
	@%p11 bra 	$L__BB0_25;
	mad.lo.s32 	%r76, %r4, %r106, %r2;
	mad.lo.s32 	%r77, %r76, %r37, %r1;
	mul.wide.s32 	%rd33, %r77, 8;
	add.s64 	%rd34, %rd3, %rd33;
	mov.b64 	%rd35, 0;
	st.global.u64 	[%rd34], %rd35;
	add.s32 	%r78, %r76, %r4;
	mad.lo.s32 	%r79, %r78, %r37, %r1;
	mul.wide.s32 	%rd36, %r79, 8;
	add.s64 	%rd37, %rd3, %rd36;
	st.global.u64 	[%rd37], %rd35;
	add.s32 	%r106, %r106, 2;
$L__BB0_25:
	and.b32  	%r80, %r40, 1;
	setp.eq.b32 	%p12, %r80, 1;
	not.pred 	%p13, %p12;
	@%p13 bra 	$L__BB0_27;
	mad.lo.s32 	%r81, %r4, %r106, %r2;
	mad.lo.s32 	%r82, %r81, %r37, %r1;
	mul.wide.s32 	%rd38, %r82, 8;
	add.s64 	%rd39, %rd3, %rd38;
	mov.b64 	%rd40, 0;
	st.global.u64 	[%rd39], %rd40;
$L__BB0_27:
	ret;

}
	// .globl	_Z6mxm_1dPdiS_iS_i
.visible .entry _Z6mxm_1dPdiS_iS_i(
	.param .u64 .ptr .align 1 _Z6mxm_1dPdiS_iS_i_param_0,
	.param .u32 _Z6mxm_1dPdiS_iS_i_param_1,
	.param .u64 .ptr .align 1 _Z6mxm_1dPdiS_iS_i_param_2,
	.param .u32 _Z6mxm_1dPdiS_iS_i_param_3,
	.param .u64 .ptr .align 1 _Z6mxm_1dPdiS_iS_i_param_4,
	.param .u32 _Z6mxm_1dPdiS_iS_i_param_5
)
{
	.reg .pred 	%p<22>;
	.reg .b32 	%r<63>;
	.reg .b64 	%rd<79>;
	.reg .b64 	%fd<67>;

	ld.param.u64 	%rd7, [_Z6mxm_1dPdiS_iS_i_param_0];
	ld.param.u32 	%r28, [_Z6mxm_1dPdiS_iS_i_param_1];
	ld.param.u64 	%rd8, [_Z6mxm_1dPdiS_iS_i_param_2];
	ld.param.u32 	%r29, [_Z6mxm_1dPdiS_iS_i_param_3];
	ld.param.u64 	%rd9, [_Z6mxm_1dPdiS_iS_i_param_4];
	ld.param.u32 	%r30, [_Z6mxm_1dPdiS_iS_i_param_5];
	cvta.to.global.u64 	%rd1, %rd8;
	cvta.to.global.u64 	%rd2, %rd7;
	cvta.to.global.u64 	%rd3, %rd9;
	mov.u32 	%r31, %ctaid.x;
	mov.u32 	%r32, %ntid.x;
	mov.u32 	%r33, %tid.x;
	mad.lo.s32 	%r1, %r31, %r32, %r33;
	setp.ge.s32 	%p1, %r1, %r28;
	setp.lt.s32 	%p2, %r30, 1;
	or.pred  	%p3, %p1, %p2;
	@%p3 bra 	$L__BB1_26;
	setp.lt.s32 	%p4, %r29, 1;
	@%p4 bra 	$L__BB1_15;
	and.b32  	%r2, %r29, 7;
	and.b32  	%r3, %r29, 2147483640;
	neg.s32 	%r4, %r3;
	shl.b32 	%r5, %r28, 3;
	mov.b32 	%r53, 0;
	mul.wide.s32 	%rd65, %r28, 8;
$L__BB1_3:
	setp.lt.u32 	%p13, %r29, 8;
	mul.lo.s32 	%r7, %r53, %r29;
	mov.f64 	%fd66, 0d0000000000000000;
	mov.b32 	%r57, 0;
	@%p13 bra 	$L__BB1_6;
	mul.wide.u32 	%rd36, %r7, 8;
	add.s64 	%rd37, %rd1, %rd36;
	add.s64 	%rd78, %rd37, 32;
	mov.f64 	%fd66, 0d0000000000000000;
	mov.u32 	%r54, %r1;
	mov.u32 	%r55, %r4;
$L__BB1_5:
	.pragma "nounroll";
	mul.wide.s32 	%rd38, %r54, 8;
	add.s64 	%rd39, %rd2, %rd38;
	ld.global.f64 	%fd16, [%rd39];
	ld.global.f64 	%fd17, [%rd78+-32];
	fma.rn.f64 	%fd18, %fd16, %fd17, %fd66;
	mul.wide.s32 	%rd40, %r28, 8;
	add.s64 	%rd41, %rd39, %rd40;
	ld.global.f64 	%fd19, [%rd41];
	ld.global.f64 	%fd20, [%rd78+-24];
	fma.rn.f64 	%fd21, %fd19, %fd20, %fd18;
	add.s64 	%rd42, %rd41, %rd40;
	ld.global.f64 	%fd22, [%rd42];
	ld.global.f64 	%fd23, [%rd78+-16];
	fma.rn.f64 	%fd24, %fd22, %fd23, %fd21;
	add.s64 	%rd43, %rd42, %rd40;
	ld.global.f64 	%fd25, [%rd43];
	ld.global.f64 	%fd26, [%rd78+-8];
	fma.rn.f64 	%fd27, %fd25, %fd26, %fd24;
	add.s64 	%rd44, %rd43, %rd40;
	ld.global.f64 	%fd28, [%rd44];
	ld.global.f64 	%fd29, [%rd78];
	fma.rn.f64 	%fd30, %fd28, %fd29, %fd27;
	add.s64 	%rd45, %rd44, %rd40;
	ld.global.f64 	%fd31, [%rd45];
	ld.global.f64 	%fd32, [%rd78+8];
	fma.rn.f64 	%fd33, %fd31, %fd32, %fd30;
	add.s64 	%rd46, %rd45, %rd40;
	ld.global.f64 	%fd34, [%rd46];
	ld.global.f64 	%fd35, [%rd78+16];
	fma.rn.f64 	%fd36, %fd34, %fd35, %fd33;
	add.s64 	%rd47, %rd46, %rd40;
	ld.global.f64 	%fd37, [%rd47];
	ld.global.f64 	%fd38, [%rd78+24];
	fma.rn.f64 	%fd66, %fd37, %fd38, %fd36;
	add.s32 	%r55, %r55, 8;
	add.s32 	%r54, %r54, %r5;
	add.s64 	%rd78, %rd78, 64;
	setp.ne.s32 	%p14, %r55, 0;
	mov.u32 	%r57, %r3;
	@%p14 bra 	$L__BB1_5;
$L__BB1_6:
	setp.eq.s32 	%p15, %r2, 0;
	@%p15 bra 	$L__BB1_14;
	add.s32 	%r43, %r2, -1;
	setp.lt.u32 	%p16, %r43, 3;
	@%p16 bra 	$L__BB1_9;
	mad.lo.s32 	%r44, %r57, %r28, %r1;
	mul.wide.s32 	%rd48, %r44, 8;
	add.s64 	%rd49, %rd2, %rd48;
	ld.global.f64 	%fd40, [%rd49];
	add.s32 	%r45, %r57, %r7;
	mul.wide.u32 	%rd50, %r45, 8;
	add.s64 	%rd51, %rd1, %rd50;
	ld.global.f64 	%fd41, [%rd51];
	fma.rn.f64 	%fd42, %fd40, %fd41, %fd66;
	add.s64 	%rd53, %rd49, %rd65;
	ld.global.f64 	%fd43, [%rd53];
	cvt.u64.u32 	%rd54, %r7;
	cvt.u64.u32 	%rd55, %r57;
	add.s64 	%rd56, %rd55, %rd54;
	shl.b64 	%rd57, %rd56, 3;
	add.s64 	%rd58, %rd1, %rd57;
	ld.global.f64 	%fd44, [%rd58+8];
	fma.rn.f64 	%fd45, %fd43, %fd44, %fd42;
	add.s64 	%rd59, %rd53, %rd65;
	ld.global.f64 	%fd46, [%rd59];
	ld.global.f64 	%fd47, [%rd58+16];
	fma.rn.f64 	%fd48, %fd46, %fd47, %fd45;
	add.s64 	%rd60, %rd59, %rd65;
	ld.global.f64 	%fd49, [%rd60];
	ld.global.f64 	%fd50, [%rd58+24];
	fma.rn.f64 	%fd66, %fd49, %fd50, %fd48;
	add.s32 	%r57, %r57, 4;
$L__BB1_9:
	and.b32  	%r46, %r29, 3;
	setp.eq.s32 	%p17, %r46, 0;
	@%p17 bra 	$L__BB1_14;
	setp.eq.s32 	%p18, %r46, 1;
	@%p18 bra 	$L__BB1_12;
	mad.lo.s32 	%r47, %r57, %r28, %r1;
	mul.wide.s32 	%rd61, %r47, 8;
	add.s64 	%rd62, %rd2, %rd61;
	ld.global.f64 	%fd52, [%rd62];
	add.s32 	%r48, %r57, %r7;
	mul.wide.u32 	%rd63, %r48, 8;
	add.s64 	%rd64, %rd1, %rd63;
	ld.global.f64 	%fd53, [%rd64];
	fma.rn.f64 	%fd54, %fd52, %fd53, %fd66;
	add.s64 	%rd66, %rd62, %rd65;
	ld.global.f64 	%fd55, [%rd66];
	cvt.u64.u32 	%rd67, %r7;
	cvt.u64.u32 	%rd68, %r57;
	add.s64 	%rd69, %rd68, %rd67;
	shl.b64 	%rd70, %rd69, 3;
	add.s64 	%rd71, %rd1, %rd70;
	ld.global.f64 	%fd56, [%rd71+8];
	fma.rn.f64 	%fd66, %fd55, %fd56, %fd54;
	add.s32 	%r57, %r57, 2;
$L__BB1_12:
	and.b32  	%r49, %r29, 1;
	setp.eq.b32 	%p19, %r49, 1;
	not.pred 	%p20, %p19;
	@%p20 bra 	$L__BB1_14;
	mad.lo.s32 	%r50, %r57, %r28, %r1;
	mul.wide.s32 	%rd72, %r50, 8;
	add.s64 	%rd73, %rd2, %rd72;
	ld.global.f64 	%fd57, [%rd73];
	add.s32 	%r51, %r57, %r7;
	mul.wide.u32 	%rd74, %r51, 8;
	add.s64 	%rd75, %rd1, %rd74;
	ld.global.f64 	%fd58, [%rd75];
	fma.rn.f64 	%fd66, %fd57, %fd58, %fd66;
$L__BB1_14:
	mad.lo.s32 	%r52, %r53, %r28, %r1;
	mul.wide.s32 	%rd76, %r52, 8;
	add.s64 	%rd77, %rd3, %rd76;
	st.global.f64 	[%rd77], %fd66;
	add.s32 	%r53, %r53, 1;
	setp.eq.s32 	%p21, %r53, %r30;
	@%p21 bra 	$L__BB1_26;
	bra.uni 	$L__BB1_3;
$L__BB1_15:
	and.b32  	%r18, %r30, 7;
	setp.lt.u32 	%p5, %r30, 8;
	mov.b32 	%r61, 0;
	@%p5 bra 	$L__BB1_18;
	and.b32  	%r61, %r30, 2147483640;
	mov.b32 	%r59, 0;
	mul.wide.s32 	%rd13, %r28, 8;
$L__BB1_17:
	.pragma "nounroll";
	mad.lo.s32 	%r36, %r59, %r28, %r1;
	mul.wide.s32 	%rd10, %r36, 8;
	add.s64 	%rd11, %rd3, %rd10;
	mov.b64 	%rd12, 0;
	st.global.u64 	[%rd11], %rd12;
	add.s64 	%rd14, %rd11, %rd13;
	st.global.u64 	[%rd14], %rd12;
	add.s64 	%rd15, %rd14, %rd13;
	st.global.u64 	[%rd15], %rd12;
	add.s64 	%rd16, %rd15, %rd13;
	st.global.u64 	[%rd16], %rd12;
	add.s64 	%rd17, %rd16, %rd13;
	st.global.u64 	[%rd17], %rd12;
	add.s64 	%rd18, %rd17, %rd13;
	st.global.u64 	[%rd18], %rd12;
	add.s64 	%rd19, %rd18, %rd13;
	st.global.u64 	[%rd19], %rd12;
	add.s64 	%rd20, %rd19, %rd13;
	st.global.u64 	[%rd20], %rd12;
	add.s32 	%r59, %r59, 8;
	setp.ne.s32 	%p6, %r59, %r61;
	@%p6 bra 	$L__BB1_17;
$L__BB1_18:
	setp.eq.s32 	%p7, %r18, 0;
	@%p7 bra 	$L__BB1_26;
	and.b32  	%r23, %r30, 3;
	setp.lt.u32 	%p8, %r18, 4;
	@%p8 bra 	$L__BB1_21;
	mad.lo.s32 	%r37, %r61, %r28, %r1;
	mul.wide.s32 	%rd21, %r37, 8;
	add.s64 	%rd22, %rd3, %rd21;
	mov.b64 	%rd23, 0;
	st.global.u64 	[%rd22], %rd23;
	mul.wide.s32 	%rd24, %r28, 8;
	add.s64 	%rd25, %rd22, %rd24;
	st.global.u64 	[%rd25], %rd23;
	add.s64 	%rd26, %rd25, %rd24;
	st.global.u64 	[%rd26], %rd23;
	add.s64 	%rd27, %rd26, %rd24;
	st.global.u64 	[%rd27], %rd23;
	add.s32 	%r61, %r61, 4;
$L__BB1_21:
	setp.eq.s32 	%p9, %r23, 0;
	@%p9 bra 	$L__BB1_26;
	setp.eq.s32 	%p10, %r23, 1;
	@%p10 bra 	$L__BB1_24;
	mad.lo.s32 	%r38, %r61, %r28, %r1;
	mul.wide.s32 	%rd28, %r38, 8;
	add.s64 	%rd29, %rd3, %rd28;
	mov.b64 	%rd30, 0;
	st.global.u64 	[%rd29], %rd30;
	mul.wide.s32 	%rd31, %r28, 8;
	add.s64 	%rd32, %rd29, %rd31;
	st.global.u64 	[%rd32], %rd30;
	add.s32 	%r61, %r61, 2;
$L__BB1_24:
	and.b32  	%r39, %r30, 1;
	setp.eq.b32 	%p11, %r39, 1;
	not.pred 	%p12, %p11;
	@%p12 bra 	$L__BB1_26;
	mad.lo.s32 	%r40, %r61, %r28, %r1;
	mul.wide.s32 	%rd33, %r40, 8;
	add.s64 	%rd34, %rd3, %rd33;
	mov.b64 	%rd35, 0;
	st.global.u64 	[%rd34], %rd35;
$L__BB1_26:
	ret;

}
	// .globl	_Z10mxm_sharedPdiS_iS_i
.visible .entry _Z10mxm_sharedPdiS_iS_i(
	.param .u64 .ptr .align 1 _Z10mxm_sharedPdiS_iS_i_param_0,
	.param .u32 _Z10mxm_sharedPdiS_iS_i_param_1,
	.param .u64 .ptr .align 1 _Z10mxm_sharedPdiS_iS_i_param_2,
	.param .u32 _Z10mxm_sharedPdiS_iS_i_param_3,
	.param .u64 .ptr .align 1 _Z10mxm_sharedPdiS_iS_i_param_4,
	.param .u32 _Z10mxm_sharedPdiS_iS_i_param_5
)
{
	.reg .pred 	%p<8>;
	.reg .b32 	%r<92>;
	.reg .b64 	%rd<31>;
	.reg .b64 	%fd<359>;
	// demoted variable
	.shared .align 8 .b8 _ZZ10mxm_sharedPdiS_iS_iE2as[2048];
	// demoted variable
	.shared .align 8 .b8 _ZZ10mxm_sharedPdiS_iS_iE2bs[2048];
	ld.param.u32 	%r16, [_Z10mxm_sharedPdiS_iS_i_param_1];
	ld.param.u64 	%rd4, [_Z10mxm_sharedPdiS_iS_i_param_4];
	shr.s32 	%r18, %r16, 31;
	shr.u32 	%r19, %r18, 28;
	add.s32 	%r20, %r16, %r19;
	shr.s32 	%r1, %r20, 4;
	setp.lt.s32 	%p1, %r16, 16;
	@%p1 bra 	$L__BB2_9;
	ld.param.u32 	%r84, [_Z10mxm_sharedPdiS_iS_i_param_3];
	ld.param.u32 	%r81, [_Z10mxm_sharedPdiS_iS_i_param_1];
	mov.u32 	%r22, %tid.x;
	mov.u32 	%r23, %tid.y;
	mov.u32 	%r24, %ctaid.x;
	shl.b32 	%r25, %r24, 4;
	add.s32 	%r26, %r25, %r22;
	cvta.to.global.u64 	%rd5, %rd4;
	mul.lo.s32 	%r27, %r81, %r26;
	add.s32 	%r87, %r27, %r22;
	mad.lo.s32 	%r88, %r84, %r26, %r23;
	mov.u32 	%r28, %ctaid.y;
	shl.b32 	%r29, %r28, 4;
	add.s32 	%r30, %r29, %r23;
	add.s32 	%r31, %r30, %r27;
	mul.wide.u32 	%rd6, %r31, 8;
	add.s64 	%rd1, %rd5, %rd6;
	add.s32 	%r32, %r1, -1;
	setp.lt.u32 	%p2, %r32, 3;
	mov.f64 	%fd357, 0d0000000000000000;
	mov.b32 	%r91, 0;
	@%p2 bra 	$L__BB2_4;
	and.b32  	%r91, %r1, 134217724;
	neg.s32 	%r89, %r91;
	mov.f64 	%fd357, 0d0000000000000000;
$L__BB2_3:
	.pragma "nounroll";
	ld.param.u64 	%rd28, [_Z10mxm_sharedPdiS_iS_i_param_2];
	ld.param.u64 	%rd25, [_Z10mxm_sharedPdiS_iS_i_param_0];
	cvta.to.global.u64 	%rd7, %rd25;
	mul.wide.s32 	%rd8, %r87, 8;
	add.s64 	%rd9, %rd7, %rd8;
	ld.global.f64 	%fd8, [%rd9];
	shl.b32 	%r36, %r23, 7;
	mov.u32 	%r37, _ZZ10mxm_sharedPdiS_iS_iE2as;
	add.s32 	%r38, %r37, %r36;
	shl.b32 	%r39, %r22, 3;
	add.s32 	%r40, %r38, %r39;
	st.shared.f64 	[%r40], %fd8;
	cvta.to.global.u64 	%rd10, %rd28;
	mul.wide.s32 	%rd11, %r88, 8;
	add.s64 	%rd12, %rd10, %rd11;
	ld.global.f64 	%fd9, [%rd12];
	mov.u32 	%r41, _ZZ10mxm_sharedPdiS_iS_iE2bs;
	add.s32 	%r42, %r41, %r39;
	add.s32 	%r43, %r42, %r36;
	st.shared.f64 	[%r43], %fd9;
	bar.sync 	0;
	ld.shared.f64 	%fd10, [%r38];
	ld.shared.f64 	%fd11, [%r42];
	fma.rn.f64 	%fd12, %fd10, %fd11, %fd357;
	ld.shared.f64 	%fd13, [%r38+8];
	ld.shared.f64 	%fd14, [%r42+128];
	fma.rn.f64 	%fd15, %fd13, %fd14, %fd12;
	ld.shared.f64 	%fd16, [%r38+16];
	ld.shared.f64 	%fd17, [%r42+256];
	fma.rn.f64 	%fd18, %fd16, %fd17, %fd15;
	ld.shared.f64 	%fd19, [%r38+24];
	ld.shared.f64 	%fd20, [%r42+384];
	fma.rn.f64 	%fd21, %fd19, %fd20, %fd18;
	ld.shared.f64 	%fd22, [%r38+32];
	ld.shared.f64 	%fd23, [%r42+512];
	fma.rn.f64 	%fd24, %fd22, %fd23, %fd21;
	ld.shared.f64 	%fd25, [%r38+40];
	ld.shared.f64 	%fd26, [%r42+640];
	fma.rn.f64 	%fd27, %fd25, %fd26, %fd24;
	ld.shared.f64 	%fd28, [%r38+48];
	ld.shared.f64 	%fd29, [%r42+768];
	fma.rn.f64 	%fd30, %fd28, %fd29, %fd27;
	ld.shared.f64 	%fd31, [%r38+56];
	ld.shared.f64 	%fd32, [%r42+896];
	fma.rn.f64 	%fd33, %fd31, %fd32, %fd30;
	ld.shared.f64 	%fd34, [%r38+64];
	ld.shared.f64 	%fd35, [%r42+1024];
	fma.rn.f64 	%fd36, %fd34, %fd35, %fd33;
	ld.shared.f64 	%fd37, [%r38+72];
	ld.shared.f64 	%fd38, [%r42+1152];
	fma.rn.f64 	%fd39, %fd37, %fd38, %fd36;
	ld.shared.f64 	%fd40, [%r38+80];
	ld.shared.f64 	%fd41, [%r42+1280];
	fma.rn.f64 	%fd42, %fd40, %fd41, %fd39;
	ld.shared.f64 	%fd43, [%r38+88];
	ld.shared.f64 	%fd44, [%r42+1408];
	fma.rn.f64 	%fd45, %fd43, %fd44, %fd42;
	ld.shared.f64 	%fd46, [%r38+96];
	ld.shared.f64 	%fd47, [%r42+1536];
	fma.rn.f64 	%fd48, %fd46, %fd47, %fd45;
	ld.shared.f64 	%fd49, [%r38+104];
	ld.shared.f64 	%fd50, [%r42+1664];
	fma.rn.f64 	%fd51, %fd49, %fd50, %fd48;
	ld.shared.f64 	%fd52, [%r38+112];
	ld.shared.f64 	%fd53, [%r42+1792];
	fma.rn.f64 	%fd54, %fd52, %fd53, %fd51;
	ld.shared.f64 	%fd55, [%r38+120];
	ld.shared.f64 	%fd56, [%r42+1920];
	fma.rn.f64 	%fd57, %fd55, %fd56, %fd54;
	bar.sync 	0;
	st.global.f64 	[%rd1], %fd57;
	ld.global.f64 	%fd58, [%rd9+128];
	st.shared.f64 	[%r40], %fd58;
	ld.global.f64 	%fd59, [%rd12+128];
	st.shared.f64 	[%r43], %fd59;
	bar.sync 	0;
	ld.shared.f64 	%fd60, [%r38];
	ld.shared.f64 	%fd61, [%r42];
	fma.rn.f64 	%fd62, %fd60, %fd61, %fd57;
	ld.shared.f64 	%fd63, [%r38+8];
	ld.shared.f64 	%fd64, [%r42+128];
	fma.rn.f64 	%fd65, %fd63, %fd64, %fd62;
	ld.shared.f64 	%fd66, [%r38+16];
	ld.shared.f64 	%fd67, [%r42+256];
	fma.rn.f64 	%fd68, %fd66, %fd67, %fd65;
	ld.shared.f64 	%fd69, [%r38+24];
	ld.shared.f64 	%fd70, [%r42+384];
	fma.rn.f64 	%fd71, %fd69, %fd70, %fd68;
	ld.shared.f64 	%fd72, [%r38+32];
	ld.shared.f64 	%fd73, [%r42+512];
	fma.rn.f64 	%fd74, %fd72, %fd73, %fd71;
	ld.shared.f64 	%fd75, [%r38+40];
	ld.shared.f64 	%fd76, [%r42+640];
	fma.rn.f64 	%fd77, %fd75, %fd76, %fd74;
	ld.shared.f64 	%fd78, [%r38+48];
	ld.shared.f64 	%fd79, [%r42+768];
	fma.rn.f64 	%fd80, %fd78, %fd79, %fd77;
	ld.shared.f64 	%fd81, [%r38+56];
	ld.shared.f64 	%fd82, [%r42+896];
	fma.rn.f64 	%fd83, %fd81, %fd82, %fd80;
	ld.shared.f64 	%fd84, [%r38+64];
	ld.shared.f64 	%fd85, [%r42+1024];
	fma.rn.f64 	%fd86, %fd84, %fd85, %fd83;
	ld.shared.f64 	%fd87, [%r38+72];
	ld.shared.f64 	%fd88, [%r42+1152];
	fma.rn.f64 	%fd89, %fd87, %fd88, %fd86;
	ld.shared.f64 	%fd90, [%r38+80];
	ld.shared.f64 	%fd91, [%r42+1280];
	fma.rn.f64 	%fd92, %fd90, %fd91, %fd89;
	ld.shared.f64 	%fd93, [%r38+88];
	ld.shared.f64 	%fd94, [%r42+1408];
	fma.rn.f64 	%fd95, %fd93, %fd94, %fd92;
	ld.shared.f64 	%fd96, [%r38+96];
	ld.shared.f64 	%fd97, [%r42+1536];
	fma.rn.f64 	%fd98, %fd96, %fd97, %fd95;
	ld.shared.f64 	%fd99, [%r38+104];
	ld.shared.f64 	%fd100, [%r42+1664];
	fma.rn.f64 	%fd101, %fd99, %fd100, %fd98;
	ld.shared.f64 	%fd102, [%r38+112];
	ld.shared.f64 	%fd103, [%r42+1792];
	fma.rn.f64 	%fd104, %fd102, %fd103, %fd101;
	ld.shared.f64 	%fd105, [%r38+120];
	ld.shared.f64 	%fd106, [%r42+1920];
	fma.rn.f64 	%fd107, %fd105, %fd106, %fd104;
	bar.sync 	0;
	st.global.f64 	[%rd1], %fd107;
	ld.global.f64 	%fd108, [%rd9+256];
	st.shared.f64 	[%r40], %fd108;
	ld.global.f64 	%fd109, [%rd12+256];
	st.shared.f64 	[%r43], %fd109;
	bar.sync 	0;
	ld.shared.f64 	%fd110, [%r38];
	ld.shared.f64 	%fd111, [%r42];
	fma.rn.f64 	%fd112, %fd110, %fd111, %fd107;
	ld.shared.f64 	%fd113, [%r38+8];
	ld.shared.f64 	%fd114, [%r42+128];
	fma.rn.f64 	%fd115, %fd113, %fd114, %fd112;
	ld.shared.f64 	%fd116, [%r38+16];
	ld.shared.f64 	%fd117, [%r42+256];
	fma.rn.f64 	%fd118, %fd116, %fd117, %fd115;
	ld.shared.f64 	%fd119, [%r38+24];
	ld.shared.f64 	%fd120, [%r42+384];
	fma.rn.f64 	%fd121, %fd119, %fd120, %fd118;
	ld.shared.f64 	%fd122, [%r38+32];
	ld.shared.f64 	%fd123, [%r42+512];
	fma.rn.f64 	%fd124, %fd122, %fd123, %fd121;
	ld.shared.f64 	%fd125, [%r38+40];
	ld.shared.f64 	%fd126, [%r42+640];
	fma.rn.f64 	%fd127, %fd125, %fd126, %fd124;
	ld.shared.f64 	%fd128, [%r38+48];
	ld.shared.f64 	%fd129, [%r42+768];
	fma.rn.f64 	%fd130, %fd128, %fd129, %fd127;
	ld.shared.f64 	%fd131, [%r38+56];
	ld.shared.f64 	%fd132, [%r42+896];
	fma.rn.f64 	%fd133, %fd131, %fd132, %fd130;
	ld.shared.f64 	%fd134, [%r38+64];
	ld.shared.f64 	%fd135, [%r42+1024];
	fma.rn.f64 	%fd136, %fd134, %fd135, %fd133;
	ld.shared.f64 	%fd137, [%r38+72];
	ld.shared.f64 	%fd138, [%r42+1152];
	fma.rn.f64 	%fd139, %fd137, %fd138, %fd136;
	ld.shared.f64 	%fd140, [%r38+80];
	ld.shared.f64 	%fd141, [%r42+1280];
	fma.rn.f64 	%fd142, %fd140, %fd141, %fd139;
	ld.shared.f64 	%fd143, [%r38+88];
	ld.shared.f64 	%fd144, [%r42+1408];
	fma.rn.f64 	%fd145, %fd143, %fd144, %fd142;
	ld.shared.f64 	%fd146, [%r38+96];
	ld.shared.f64 	%fd147, [%r42+1536];
	fma.rn.f64 	%fd148, %fd146, %fd147, %fd145;
	ld.shared.f64 	%fd149, [%r38+104];
	ld.shared.f64 	%fd150, [%r42+1664];
	fma.rn.f64 	%fd151, %fd149, %fd150, %fd148;
	ld.shared.f64 	%fd152, [%r38+112];
	ld.shared.f64 	%fd153, [%r42+1792];
	fma.rn.f64 	%fd154, %fd152, %fd153, %fd151;
	ld.shared.f64 	%fd155, [%r38+120];
	ld.shared.f64 	%fd156, [%r42+1920];
	fma.rn.f64 	%fd157, %fd155, %fd156, %fd154;
	bar.sync 	0;
	st.global.f64 	[%rd1], %fd157;
	ld.global.f64 	%fd158, [%rd9+384];
	st.shared.f64 	[%r40], %fd158;
	ld.global.f64 	%fd159, [%rd12+384];
	st.shared.f64 	[%r43], %fd159;
	bar.sync 	0;
	ld.shared.f64 	%fd160, [%r38];
	ld.shared.f64 	%fd161, [%r42];
	fma.rn.f64 	%fd162, %fd160, %fd161, %fd157;
	ld.shared.f64 	%fd163, [%r38+8];
	ld.shared.f64 	%fd164, [%r42+128];
	fma.rn.f64 	%fd165, %fd163, %fd164, %fd162;
	ld.shared.f64 	%fd166, [%r38+16];
	ld.shared.f64 	%fd167, [%r42+256];
	fma.rn.f64 	%fd168, %fd166, %fd167, %fd165;
	ld.shared.f64 	%fd169, [%r38+24];
	ld.shared.f64 	%fd170, [%r42+384];
	fma.rn.f64 	%fd171, %fd169, %fd170, %fd168;
	ld.shared.f64 	%fd172, [%r38+32];
	ld.shared.f64 	%fd173, [%r42+512];
	fma.rn.f64 	%fd174, %fd172, %fd173, %fd171;
	ld.shared.f64 	%fd175, [%r38+40];
	ld.shared.f64 	%fd176, [%r42+640];
	fma.rn.f64 	%fd177, %fd175, %fd176, %fd174;
	ld.shared.f64 	%fd178, [%r38+48];
	ld.shared.f64 	%fd179, [%r42+768];
	fma.rn.f64 	%fd180, %fd178, %fd179, %fd177;
	ld.shared.f64 	%fd181, [%r38+56];
	ld.shared.f64 	%fd182, [%r42+896];
	fma.rn.f64 	%fd183, %fd181, %fd182, %fd180;
	ld.shared.f64 	%fd184, [%r38+64];
	ld.shared.f64 	%fd185, [%r42+1024];
	fma.rn.f64 	%fd186, %fd184, %fd185, %fd183;
	ld.shared.f64 	%fd187, [%r38+72];
	ld.shared.f64 	%fd188, [%r42+1152];
	fma.rn.f64 	%fd189, %fd187, %fd188, %fd186;
	ld.shared.f64 	%fd190, [%r38+80];
	ld.shared.f64 	%fd191, [%r42+1280];
	fma.rn.f64 	%fd192, %fd190, %fd191, %fd189;
	ld.shared.f64 	%fd193, [%r38+88];
	ld.shared.f64 	%fd194, [%r42+1408];
	fma.rn.f64 	%fd195, %fd193, %fd194, %fd192;
	ld.shared.f64 	%fd196, [%r38+96];
	ld.shared.f64 	%fd197, [%r42+1536];
	fma.rn.f64 	%fd198, %fd196, %fd197, %fd195;
	ld.shared.f64 	%fd199, [%r38+104];
	ld.shared.f64 	%fd200, [%r42+1664];
	fma.rn.f64 	%fd201, %fd199, %fd200, %fd198;
	ld.shared.f64 	%fd202, [%r38+112];
	ld.shared.f64 	%fd203, [%r42+1792];
	fma.rn.f64 	%fd204, %fd202, %fd203, %fd201;
	ld.shared.f64 	%fd205, [%r38+120];
	ld.shared.f64 	%fd206, [%r42+1920];
	fma.rn.f64 	%fd357, %fd205, %fd206, %fd204;
	bar.sync 	0;
	st.global.f64 	[%rd1], %fd357;
	add.s32 	%r89, %r89, 4;
	add.s32 	%r88, %r88, 64;
	add.s32 	%r87, %r87, 64;
	setp.ne.s32 	%p3, %r89, 0;
	@%p3 bra 	$L__BB2_3;
$L__BB2_4:
	and.b32  	%r13, %r1, 3;
	setp.eq.s32 	%p4, %r13, 0;
	@%p4 bra 	$L__BB2_9;
	setp.eq.s32 	%p5, %r13, 1;
	@%p5 bra 	$L__BB2_7;
	ld.param.u32 	%r85, [_Z10mxm_sharedPdiS_iS_i_param_3];
	ld.param.u64 	%rd29, [_Z10mxm_sharedPdiS_iS_i_param_2];
	ld.param.u32 	%r82, [_Z10mxm_sharedPdiS_iS_i_param_1];
	ld.param.u64 	%rd26, [_Z10mxm_sharedPdiS_iS_i_param_0];
	shl.b32 	%r44, %r91, 4;
	mad.lo.s32 	%r49, %r82, %r26, %r22;
	add.s32 	%r50, %r49, %r44;
	cvta.to.global.u64 	%rd13, %rd26;
	mul.wide.s32 	%rd14, %r50, 8;
	add.s64 	%rd15, %rd13, %rd14;
	ld.global.f64 	%fd207, [%rd15];
	shl.b32 	%r52, %r23, 7;
	mov.u32 	%r53, _ZZ10mxm_sharedPdiS_iS_iE2as;
	add.s32 	%r54, %r53, %r52;
	shl.b32 	%r55, %r22, 3;
	add.s32 	%r56, %r54, %r55;
	st.shared.f64 	[%r56], %fd207;
	mad.lo.s32 	%r57, %r85, %r26, %r23;
	add.s32 	%r58, %r57, %r44;
	cvta.to.global.u64 	%rd16, %rd29;
	mul.wide.s32 	%rd17, %r58, 8;
	add.s64 	%rd18, %rd16, %rd17;
	ld.global.f64 	%fd208, [%rd18];
	mov.u32 	%r59, _ZZ10mxm_sharedPdiS_iS_iE2bs;
	add.s32 	%r60, %r59, %r55;
	add.s32 	%r61, %r60, %r52;
	st.shared.f64 	[%r61], %fd208;
	bar.sync 	0;
	ld.shared.f64 	%fd209, [%r54];
	ld.shared.f64 	%fd210, [%r60];
	fma.rn.f64 	%fd211, %fd209, %fd210, %fd357;
	ld.shared.f64 	%fd212, [%r54+8];
	ld.shared.f64 	%fd213, [%r60+128];
	fma.rn.f64 	%fd214, %fd212, %fd213, %fd211;
	ld.shared.f64 	%fd215, [%r54+16];
	ld.shared.f64 	%fd216, [%r60+256];
	fma.rn.f64 	%fd217, %fd215, %fd216, %fd214;
	ld.shared.f64 	%fd218, [%r54+24];
	ld.shared.f64 	%fd219, [%r60+384];
	fma.rn.f64 	%fd220, %fd218, %fd219, %fd217;
	ld.shared.f64 	%fd221, [%r54+32];
	ld.shared.f64 	%fd222, [%r60+512];
	fma.rn.f64 	%fd223, %fd221, %fd222, %fd220;
	ld.shared.f64 	%fd224, [%r54+40];
	ld.shared.f64 	%fd225, [%r60+640];
	fma.rn.f64 	%fd226, %fd224, %fd225, %fd223;
	ld.shared.f64 	%fd227, [%r54+48];
	ld.shared.f64 	%fd228, [%r60+768];
	fma.rn.f64 	%fd229, %fd227, %fd228, %fd226;
	ld.shared.f64 	%fd230, [%r54+56];
	ld.shared.f64 	%fd231, [%r60+896];
	fma.rn.f64 	%fd232, %fd230, %fd231, %fd229;
	ld.shared.f64 	%fd233, [%r54+64];
	ld.shared.f64 	%fd234, [%r60+1024];
	fma.rn.f64 	%fd235, %fd233, %fd234, %fd232;
	ld.shared.f64 	%fd236, [%r54+72];
	ld.shared.f64 	%fd237, [%r60+1152];
	fma.rn.f64 	%fd238, %fd236, %fd237, %fd235;
	ld.shared.f64 	%fd239, [%r54+80];
	ld.shared.f64 	%fd240, [%r60+1280];
	fma.rn.f64 	%fd241, %fd239, %fd240, %fd238;
	ld.shared.f64 	%fd242, [%r54+88];
	ld.shared.f64 	%fd243, [%r60+1408];
	fma.rn.f64 	%fd244, %fd242, %fd243, %fd241;
	ld.shared.f64 	%fd245, [%r54+96];
	ld.shared.f64 	%fd246, [%r60+1536];
	fma.rn.f64 	%fd247, %fd245, %fd246, %fd244;
	ld.shared.f64 	%fd248, [%r54+104];
	ld.shared.f64 	%fd249, [%r60+1664];
	fma.rn.f64 	%fd250, %fd248, %fd249, %fd247;
	ld.shared.f64 	%fd251, [%r54+112];
	ld.shared.f64 	%fd252, [%r60+1792];
	fma.rn.f64 	%fd253, %fd251, %fd252, %fd250;
	ld.shared.f64 	%fd254, [%r54+120];
	ld.shared.f64 	%fd255, [%r60+1920];
	fma.rn.f64 	%fd256, %fd254, %fd255, %fd253;
	bar.sync 	0;
	st.global.f64 	[%rd1], %fd256;
	ld.global.f64 	%fd257, [%rd15+128];
	st.shared.f64 	[%r56], %fd257;
	ld.global.f64 	%fd258, [%rd18+128];
	st.shared.f64 	[%r61], %fd258;
	bar.sync 	0;
	ld.shared.f64 	%fd259, [%r54];
	ld.shared.f64 	%fd260, [%r60];
	fma.rn.f64 	%fd261, %fd259, %fd260, %fd256;
	ld.shared.f64 	%fd262, [%r54+8];
	ld.shared.f64 	%fd263, [%r60+128];
	fma.rn.f64 	%fd264, %fd262, %fd263, %fd261;
	ld.shared.f64 	%fd265, [%r54+16];
	ld.shared.f64 	%fd266, [%r60+256];
	fma.rn.f64 	%fd267, %fd265, %fd266, %fd264;
	ld.shared.f64 	%fd268, [%r54+24];
	ld.shared.f64 	%fd269, [%r60+384];
	fma.rn.f64 	%fd270, %fd268, %fd269, %fd267;
	ld.shared.f64 	%fd271, [%r54+32];
	ld.shared.f64 	%fd272, [%r60+512];
	fma.rn.f64 	%fd273, %fd271, %fd272, %fd270;
	ld.shared.f64 	%fd274, [%r54+40];
	ld.shared.f64 	%fd275, [%r60+640];
	fma.rn.f64 	%fd276, %fd274, %fd275, %fd273;
	ld.shared.f64 	%fd277, [%r54+48];
	ld.shared.f64 	%fd278, [%r60+768];
	fma.rn.f64 	%fd279, %fd277, %fd278, %fd276;
	ld.shared.f64 	%fd280, [%r54+56];
	ld.shared.f64 	%fd281, [%r60+896];
	fma.rn.f64 	%fd282, %fd280, %fd281, %fd279;
	ld.shared.f64 	%fd283, [%r54+64];
	ld.shared.f64 	%fd284, [%r60+1024];
	fma.rn.f64 	%fd285, %fd283, %fd284, %fd282;
	ld.shared.f64 	%fd286, [%r54+72];
	ld.shared.f64 	%fd287, [%r60+1152];
	fma.rn.f64 	%fd288, %fd286, %fd287, %fd285;
	ld.shared.f64 	%fd289, [%r54+80];
	ld.shared.f64 	%fd290, [%r60+1280];
	fma.rn.f64 	%fd291, %fd289, %fd290, %fd288;
	ld.shared.f64 	%fd292, [%r54+88];
	ld.shared.f64 	%fd293, [%r60+1408];
	fma.rn.f64 	%fd294, %fd292, %fd293, %fd291;
	ld.shared.f64 	%fd295, [%r54+96];
	ld.shared.f64 	%fd296, [%r60+1536];
	fma.rn.f64 	%fd297, %fd295, %fd296, %fd294;
	ld.shared.f64 	%fd298, [%r54+104];
	ld.shared.f64 	%fd299, [%r60+1664];
	fma.rn.f64 	%fd300, %fd298, %fd299, %fd297;
	ld.shared.f64 	%fd301, [%r54+112];
	ld.shared.f64 	%fd302, [%r60+1792];
	fma.rn.f64 	%fd303, %fd301, %fd302, %fd300;
	ld.shared.f64 	%fd304, [%r54+120];
	ld.shared.f64 	%fd305, [%r60+1920];
	fma.rn.f64 	%fd357, %fd304, %fd305, %fd303;
	bar.sync 	0;
	st.global.f64 	[%rd1], %fd357;
	add.s32 	%r91, %r91, 2;
$L__BB2_7:
	and.b32  	%r62, %r1, 1;
	setp.eq.b32 	%p6, %r62, 1;
	not.pred 	%p7, %p6;
	@%p7 bra 	$L__BB2_9;
	ld.param.u32 	%r86, [_Z10mxm_sharedPdiS_iS_i_param_3];
	ld.param.u64 	%rd30, [_Z10mxm_sharedPdiS_iS_i_param_2];
	ld.param.u32 	%r83, [_Z10mxm_sharedPdiS_iS_i_param_1];
	ld.param.u64 	%rd27, [_Z10mxm_sharedPdiS_iS_i_param_0];
	shl.b32 	%r63, %r91, 4;
	mad.lo.s32 	%r68, %r83, %r26, %r22;
	add.s32 	%r69, %r68, %r63;
	cvta.to.global.u64 	%rd19, %rd27;
	mul.wide.s32 	%rd20, %r69, 8;
	add.s64 	%rd21, %rd19, %rd20;
	ld.global.f64 	%fd306, [%rd21];
	shl.b32 	%r71, %r23, 7;
	mov.u32 	%r72, _ZZ10mxm_sharedPdiS_iS_iE2as;
	add.s32 	%r73, %r72, %r71;
	shl.b32 	%r74, %r22, 3;
	add.s32 	%r75, %r73, %r74;
	st.shared.f64 	[%r75], %fd306;
	mad.lo.s32 	%r76, %r86, %r26, %r23;
	add.s32 	%r77, %r76, %r63;
	cvta.to.global.u64 	%rd22, %rd30;
	mul.wide.s32 	%rd23, %r77, 8;
	add.s64 	%rd24, %rd22, %rd23;
	ld.global.f64 	%fd307, [%rd24];
	mov.u32 	%r78, _ZZ10mxm_sharedPdiS_iS_iE2bs;
	add.s32 	%r79, %r78, %r74;
	add.s32 	%r80, %r79, %r71;
	st.shared.f64 	[%r80], %fd307;
	bar.sync 	0;
	ld.shared.f64 	%fd308, [%r73];
	ld.shared.f64 	%fd309, [%r79];
	fma.rn.f64 	%fd310, %fd308, %fd309, %fd357;
	ld.shared.f64 	%fd311, [%r73+8];
	ld.shared.f64 	%fd312, [%r79+128];
	fma.rn.f64 	%fd313, %fd311, %fd312, %fd310;
	ld.shared.f64 	%fd314, [%r73+16];
	ld.shared.f64 	%fd315, [%r79+256];
	fma.rn.f64 	%fd316, %fd314, %fd315, %fd313;
	ld.shared.f64 	%fd317, [%r73+24];
	ld.shared.f64 	%fd318, [%r79+384];
	fma.rn.f64 	%fd319, %fd317, %fd318, %fd316;
	ld.shared.f64 	%fd320, [%r73+32];
	ld.shared.f64 	%fd321, [%r79+512];
	fma.rn.f64 	%fd322, %fd320, %fd321, %fd319;
	ld.shared.f64 	%fd323, [%r73+40];
	ld.shared.f64 	%fd324, [%r79+640];
	fma.rn.f64 	%fd325, %fd323, %fd324, %fd322;
	ld.shared.f64 	%fd326, [%r73+48];
	ld.shared.f64 	%fd327, [%r79+768];
	fma.rn.f64 	%fd328, %fd326, %fd327, %fd325;
	ld.shared.f64 	%fd329, [%r73+56];
	ld.shared.f64 	%fd330, [%r79+896];
	fma.rn.f64 	%fd331, %fd329, %fd330, %fd328;
	ld.shared.f64 	%fd332, [%r73+64];
	ld.shared.f64 	%fd333, [%r79+1024];
	fma.rn.f64 	%fd334, %fd332, %fd333, %fd331;
	ld.shared.f64 	%fd335, [%r73+72];
	ld.shared.f64 	%fd336, [%r79+1152];
	fma.rn.f64 	%fd337, %fd335, %fd336, %fd334;
	ld.shared.f64 	%fd338, [%r73+80];
	ld.shared.f64 	%fd339, [%r79+1280];
	fma.rn.f64 	%fd340, %fd338, %fd339, %fd337;
	ld.shared.f64 	%fd341, [%r73+88];
	ld.shared.f64 	%fd342, [%r79+1408];
	fma.rn.f64 	%fd343, %fd341, %fd342, %fd340;
	ld.shared.f64 	%fd344, [%r73+96];
	ld.shared.f64 	%fd345, [%r79+1536];
	fma.rn.f64 	%fd346, %fd344, %fd345, %fd343;
	ld.shared.f64 	%fd347, [%r73+104];
	ld.shared.f64 	%fd348, [%r79+1664];
	fma.rn.f64 	%fd349, %fd347, %fd348, %fd346;
	ld.shared.f64 	%fd350, [%r73+112];
	ld.shared.f64 	%fd351, [%r79+1792];
	fma.rn.f64 	%fd352, %fd350, %fd351, %fd349;
	ld.shared.f64 	%fd353, [%r73+120];
	ld.shared.f64 	%fd354, [%r79+1920];
	fma.rn.f64 	%fd355, %fd353, %fd354, %fd352;
	bar.sync 	0;
	st.global.f64 	[%rd1], %fd355;
$L__BB2_9:
	ret;

}


// ===== COMPILED SASS (sm_100) =====

	.target	sm_100

	.elftype	@"ET_EXEC"


//--------------------- .note.nv.tkinfo           --------------------------
	.section	.note.nv.tkinfo,"",@"SHT_NOTE"
	.sectionflags	@"SHF_NOTE_NV_TKINFO"
	.tkinfo
        /*0018*/ 	.word	0x00000002
        /*0030*/ 	.string	""
        /*0030*/ 	.string	"ptxas"
        /*0030*/ 	.string	"Cuda compilation tools, release 13.0, V13.0.88"
        /*0030*/ 	.string	"Build cuda_13.0.r13.0/compiler.36424714_0"
        /*0030*/ 	.string	"-arch sm_100 -m 64 "



//--------------------- .note.nv.cuinfo           --------------------------
	.section	.note.nv.cuinfo,"",@"SHT_NOTE"
	.sectionflags	@"SHF_NOTE_NV_CUINFO"
        /*0018*/ 	.short	0x0002
        /*001a*/ 	.short	0x0064
        /*001c*/ 	.short	0x0082
	.zero		2


//--------------------- .nv.info                  --------------------------
	.section	.nv.info,"",@"SHT_CUDA_INFO"
	.align	4


	//----- nvinfo : EIATTR_REGCOUNT
	.align		4
        /*0000*/ 	.byte	0x04, 0x2f
        /*0002*/ 	.short	(.L_1 - .L_0)
	.align		4
.L_0:
        /*0004*/ 	.word	index@(_Z11mxm_vanillaPdiS_iS_iii)
        /*0008*/ 	.word	0x00000020


	//----- nvinfo : EIATTR_FRAME_SIZE
	.align		4
.L_1:
        /*000c*/ 	.byte	0x04, 0x11
        /*000e*/ 	.short	(.L_3 - .L_2)
	.align		4
.L_2:
        /*0010*/ 	.word	index@(_Z11mxm_vanillaPdiS_iS_iii)
        /*0014*/ 	.word	0x00000000


	//----- nvinfo : EIATTR_REGCOUNT
	.align		4
.L_3:
        /*0018*/ 	.byte	0x04, 0x2f
        /*001a*/ 	.short	(.L_5 - .L_4)
	.align		4
.L_4:
        /*001c*/ 	.word	index@(_Z6mxm_1dPdiS_iS_i)
        /*0020*/ 	.word	0x00000020


	//----- nvinfo : EIATTR_FRAME_SIZE
	.align		4
.L_5:
        /*0024*/ 	.byte	0x04, 0x11
        /*0026*/ 	.short	(.L_7 - .L_6)
	.align		4
.L_6:
        /*0028*/ 	.word	index@(_Z6mxm_1dPdiS_iS_i)
        /*002c*/ 	.word	0x00000000


	//----- nvinfo : EIATTR_REGCOUNT
	.align		4
.L_7:
        /*0030*/ 	.byte	0x04, 0x2f
        /*0032*/ 	.short	(.L_9 - .L_8)
	.align		4
.L_8:
        /*0034*/ 	.word	index@(_Z10mxm_sharedPdiS_iS_i)
        /*0038*/ 	.word	0x00000028


	//----- nvinfo : EIATTR_FRAME_SIZE
	.align		4
.L_9:
        /*003c*/ 	.byte	0x04, 0x11
        /*003e*/ 	.short	(.L_11 - .L_10)
	.align		4
.L_10:
        /*0040*/ 	.word	index@(_Z10mxm_sharedPdiS_iS_i)
        /*0044*/ 	.word	0x00000000


	//----- nvinfo : EIATTR_MIN_STACK_SIZE
	.align		4
.L_11:
        /*0048*/ 	.byte	0x04, 0x12
        /*004a*/ 	.short	(.L_13 - .L_12)
	.align		4
.L_12:
        /*004c*/ 	.word	index@(_Z10mxm_sharedPdiS_iS_i)
        /*0050*/ 	.word	0x00000000


	//----- nvinfo : EIATTR_MIN_STACK_SIZE
	.align		4
.L_13:
        /*0054*/ 	.byte	0x04, 0x12
        /*0056*/ 	.short	(.L_15 - .L_14)
	.align		4
.L_14:
        /*0058*/ 	.word	index@(_Z6mxm_1dPdiS_iS_i)
        /*005c*/ 	.word	0x00000000


	//----- nvinfo : EIATTR_MIN_STACK_SIZE
	.align		4
.L_15:
        /*0060*/ 	.byte	0x04, 0x12
        /*0062*/ 	.short	(.L_17 - .L_16)
	.align		4
.L_16:
        /*0064*/ 	.word	index@(_Z11mxm_vanillaPdiS_iS_iii)
        /*0068*/ 	.word	0x00000000
.L_17:


//--------------------- .nv.compat                --------------------------
	.section	.nv.compat,"",@"SHT_CUDA_COMPAT_INFO"
	.align	4
        /*0000*/ 	.byte	0x02, 0x09, 0x00, 0x00, 0x02, 0x02, 0x01, 0x00, 0x02, 0x05, 0x05, 0x00, 0x03, 0x07, 0x01, 0x01
        /*0010*/ 	.byte	0x02, 0x03, 0x00, 0x00, 0x02, 0x06, 0x01, 0x00, 0x04, 0x0b, 0x08, 0x00, 0x01, 0x00, 0x00, 0x00
        /*0020*/ 	.byte	0x00, 0x00, 0x00, 0x00


//--------------------- .nv.info._Z10mxm_sharedPdiS_iS_i --------------------------
	.section	.nv.info._Z10mxm_sharedPdiS_iS_i,"",@"SHT_CUDA_INFO"
	.sectionflags	@""
	.align	4


	//----- nvinfo : EIATTR_CUDA_API_VERSION
	.align		4
        /*0000*/ 	.byte	0x04, 0x37
        /*0002*/ 	.short	(.L_19 - .L_18)
.L_18:
        /*0004*/ 	.word	0x00000082


	//----- nvinfo : EIATTR_KPARAM_INFO
	.align		4
.L_19:
        /*0008*/ 	.byte	0x04, 0x17
        /*000a*/ 	.short	(.L_21 - .L_20)
.L_20:
        /*000c*/ 	.word	0x00000000
        /*0010*/ 	.short	0x0005
        /*0012*/ 	.short	0x0028
        /*0014*/ 	.byte	0x00, 0xf0, 0x11, 0x00


	//----- nvinfo : EIATTR_KPARAM_INFO
	.align		4
.L_21:
        /*0018*/ 	.byte	0x04, 0x17
        /*001a*/ 	.short	(.L_23 - .L_22)
.L_22:
        /*001c*/ 	.word	0x00000000
        /*0020*/ 	.short	0x0004
        /*0022*/ 	.short	0x0020
        /*0024*/ 	.byte	0x00, 0xf5, 0x21, 0x00


	//----- nvinfo : EIATTR_KPARAM_INFO
	.align		4
.L_23:
        /*0028*/ 	.byte	0x04, 0x17
        /*002a*/ 	.short	(.L_25 - .L_24)
.L_24:
        /*002c*/ 	.word	0x00000000
        /*0030*/ 	.short	0x0003
        /*0032*/ 	.short	0x0018
        /*0034*/ 	.byte	0x00, 0xf0, 0x11, 0x00


	//----- nvinfo : EIATTR_KPARAM_INFO
	.align		4
.L_25:
        /*0038*/ 	.byte	0x04, 0x17
        /*003a*/ 	.short	(.L_27 - .L_26)
.L_26:
        /*003c*/ 	.word	0x00000000
        /*0040*/ 	.short	0x0002
        /*0042*/ 	.short	0x0010
        /*0044*/ 	.byte	0x00, 0xf5, 0x21, 0x00


	//----- nvinfo : EIATTR_KPARAM_INFO
	.align		4
.L_27:
        /*0048*/ 	.byte	0x04, 0x17
        /*004a*/ 	.short	(.L_29 - .L_28)
.L_28:
        /*004c*/ 	.word	0x00000000
        /*0050*/ 	.short	0x0001
        /*0052*/ 	.short	0x0008
        /*0054*/ 	.byte	0x00, 0xf0, 0x11, 0x00


	//----- nvinfo : EIATTR_KPARAM_INFO
	.align		4
.L_29:
        /*0058*/ 	.byte	0x04, 0x17
        /*005a*/ 	.short	(.L_31 - .L_30)
.L_30:
        /*005c*/ 	.word	0x00000000
        /*0060*/ 	.short	0x0000
        /*0062*/ 	.short	0x0000
        /*0064*/ 	.byte	0x00, 0xf5, 0x21, 0x00


	//----- nvinfo : EIATTR_SPARSE_MMA_MASK
	.align		4
.L_31:
        /*0068*/ 	.byte	0x03, 0x50
        /*006a*/ 	.short	0x0000


	//----- nvinfo : EIATTR_MAXREG_COUNT
	.align		4
        /*006c*/ 	.byte	0x03, 0x1b
        /*006e*/ 	.short	0x00ff


	//----- nvinfo : EIATTR_NUM_BARRIERS
	.align		4
        /*0070*/ 	.byte	0x02, 0x4c
        /*0072*/ 	.byte	0x01
	.zero		1


	//----- nvinfo : EIATTR_MERCURY_ISA_VERSION
	.align		4
        /*0074*/ 	.byte	0x03, 0x5f
        /*0076*/ 	.short	0x0101


	//----- nvinfo : EIATTR_VRC_CTA_INIT_COUNT
	.align		4
        /*0078*/ 	.byte	0x02, 0x4a
	.zero		1
	.zero		1


	//----- nvinfo : EIATTR_EXIT_INSTR_OFFSETS
	.align		4
        /*007c*/ 	.byte	0x04, 0x1c
        /*007e*/ 	.short	(.L_33 - .L_32)


	//   ....[0]....
.L_32:
        /*0080*/ 	.word	0x00000030


	//   ....[1]....
        /*0084*/ 	.word	0x00000ed0


	//   ....[2]....
        /*0088*/ 	.word	0x00001600


	//   ....[3]....
        /*008c*/ 	.word	0x000019f0


	//----- nvinfo : EIATTR_CBANK_PARAM_SIZE
	.align		4
.L_33:
        /*0090*/ 	.byte	0x03, 0x19
        /*0092*/ 	.short	0x002c


	//----- nvinfo : EIATTR_PARAM_CBANK
	.align		4
        /*0094*/ 	.byte	0x04, 0x0a
        /*0096*/ 	.short	(.L_35 - .L_34)
	.align		4
.L_34:
        /*0098*/ 	.word	index@(.nv.constant0._Z10mxm_sharedPdiS_iS_i)
        /*009c*/ 	.short	0x0380
        /*009e*/ 	.short	0x002c


	//----- nvinfo : EIATTR_SW_WAR
	.align		4
.L_35:
        /*00a0*/ 	.byte	0x04, 0x36
        /*00a2*/ 	.short	(.L_37 - .L_36)
.L_36:
        /*00a4*/ 	.word	0x00000008
.L_37:


//--------------------- .nv.info._Z6mxm_1dPdiS_iS_i --------------------------
	.section	.nv.info._Z6mxm_1dPdiS_iS_i,"",@"SHT_CUDA_INFO"
	.sectionflags	@""
	.align	4


	//----- nvinfo : EIATTR_CUDA_API_VERSION
	.align		4
        /*0000*/ 	.byte	0x04, 0x37
        /*0002*/ 	.short	(.L_39 - .L_38)
.L_38:
        /*0004*/ 	.word	0x00000082


	//----- nvinfo : EIATTR_KPARAM_INFO
	.align		4
.L_39:
        /*0008*/ 	.byte	0x04, 0x17
        /*000a*/ 	.short	(.L_41 - .L_40)
.L_40:
        /*000c*/ 	.word	0x00000000
        /*0010*/ 	.short	0x0005
        /*0012*/ 	.short	0x0028
        /*0014*/ 	.byte	0x00, 0xf0, 0x11, 0x00


	//----- nvinfo : EIATTR_KPARAM_INFO
	.align		4
.L_41:
        /*0018*/ 	.byte	0x04, 0x17
        /*001a*/ 	.short	(.L_43 - .L_42)
.L_42:
        /*001c*/ 	.word	0x00000000
        /*0020*/ 	.short	0x0004
        /*0022*/ 	.short	0x0020
        /*0024*/ 	.byte	0x00, 0xf5, 0x21, 0x00


	//----- nvinfo : EIATTR_KPARAM_INFO
	.align		4
.L_43:
        /*0028*/ 	.byte	0x04, 0x17
        /*002a*/ 	.short	(.L_45 - .L_44)
.L_44:
        /*002c*/ 	.word	0x00000000
        /*0030*/ 	.short	0x0003
        /*0032*/ 	.short	0x0018
        /*0034*/ 	.byte	0x00, 0xf0, 0x11, 0x00


	//----- nvinfo : EIATTR_KPARAM_INFO
	.align		4
.L_45:
        /*0038*/ 	.byte	0x04, 0x17
        /*003a*/ 	.short	(.L_47 - .L_46)
.L_46:
        /*003c*/ 	.word	0x00000000
        /*0040*/ 	.short	0x0002
        /*0042*/ 	.short	0x0010
        /*0044*/ 	.byte	0x00, 0xf5, 0x21, 0x00


	//----- nvinfo : EIATTR_KPARAM_INFO
	.align		4
.L_47:
        /*0048*/ 	.byte	0x04, 0x17
        /*004a*/ 	.short	(.L_49 - .L_48)
.L_48:
        /*004c*/ 	.word	0x00000000
        /*0050*/ 	.short	0x0001
        /*0052*/ 	.short	0x0008
        /*0054*/ 	.byte	0x00, 0xf0, 0x11, 0x00


	//----- nvinfo : EIATTR_KPARAM_INFO
	.align		4
.L_49:
        /*0058*/ 	.byte	0x04, 0x17
        /*005a*/ 	.short	(.L_51 - .L_50)
.L_50:
        /*005c*/ 	.word	0x00000000
        /*0060*/ 	.short	0x0000
        /*0062*/ 	.short	0x0000
        /*0064*/ 	.byte	0x00, 0xf5, 0x21, 0x00


	//----- nvinfo : EIATTR_SPARSE_MMA_MASK
	.align		4
.L_51:
        /*0068*/ 	.byte	0x03, 0x50
        /*006a*/ 	.short	0x0000


	//----- nvinfo : EIATTR_MAXREG_COUNT
	.align		4
        /*006c*/ 	.byte	0x03, 0x1b
        /*006e*/ 	.short	0x00ff


	//----- nvinfo : EIATTR_MERCURY_ISA_VERSION
	.align		4
        /*0070*/ 	.byte	0x03, 0x5f
        /*0072*/ 	.short	0x0101


	//----- nvinfo : EIATTR_VRC_CTA_INIT_COUNT
	.align		4
        /*0074*/ 	.byte	0x02, 0x4a
	.zero		1
	.zero		1


	//----- nvinfo : EIATTR_EXIT_INSTR_OFFSETS
	.align		4
        /*0078*/ 	.byte	0x04, 0x1c
        /*007a*/ 	.short	(.L_53 - .L_52)


	//   ....[0]....
.L_52:
        /*007c*/ 	.word	0x00000090


	//   ....[1]....
        /*0080*/ 	.word	0x000009a0


	//   ....[2]....
        /*0084*/ 	.word	0x00000b80


	//   ....[3]....
        /*0088*/ 	.word	0x00000c80


	//   ....[4]....
        /*008c*/ 	.word	0x00000d40


	//   ....[5]....
        /*0090*/ 	.word	0x00000d90


	//----- nvinfo : EIATTR_CBANK_PARAM_SIZE
	.align		4
.L_53:
        /*0094*/ 	.byte	0x03, 0x19
        /*0096*/ 	.short	0x002c


	//----- nvinfo : EIATTR_PARAM_CBANK
	.align		4
        /*0098*/ 	.byte	0x04, 0x0a
        /*009a*/ 	.short	(.L_55 - .L_54)
	.align		4
.L_54:
        /*009c*/ 	.word	index@(.nv.constant0._Z6mxm_1dPdiS_iS_i)
        /*00a0*/ 	.short	0x0380
        /*00a2*/ 	.short	0x002c


	//----- nvinfo : EIATTR_SW_WAR
	.align		4
.L_55:
        /*00a4*/ 	.byte	0x04, 0x36
        /*00a6*/ 	.short	(.L_57 - .L_56)
.L_56:
        /*00a8*/ 	.word	0x00000008
.L_57:


//--------------------- .nv.info._Z11mxm_vanillaPdiS_iS_iii --------------------------
	.section	.nv.info._Z11mxm_vanillaPdiS_iS_iii,"",@"SHT_CUDA_INFO"
	.sectionflags	@""
	.align	4


	//----- nvinfo : EIATTR_CUDA_API_VERSION
	.align		4
        /*0000*/ 	.byte	0x04, 0x37
        /*0002*/ 	.short	(.L_59 - .L_58)
.L_58:
        /*0004*/ 	.word	0x00000082


	//----- nvinfo : EIATTR_KPARAM_INFO
	.align		4
.L_59:
        /*0008*/ 	.byte	0x04, 0x17
        /*000a*/ 	.short	(.L_61 - .L_60)
.L_60:
        /*000c*/ 	.word	0x00000000
        /*0010*/ 	.short	0x0007
        /*0012*/ 	.short	0x0030
        /*0014*/ 	.byte	0x00, 0xf0, 0x11, 0x00


	//----- nvinfo : EIATTR_KPARAM_INFO
	.align		4
.L_61:
        /*0018*/ 	.byte	0x04, 0x17
        /*001a*/ 	.short	(.L_63 - .L_62)
.L_62:
        /*001c*/ 	.word	0x00000000
        /*0020*/ 	.short	0x0006
        /*0022*/ 	.short	0x002c
        /*0024*/ 	.byte	0x00, 0xf0, 0x11, 0x00


	//----- nvinfo : EIATTR_KPARAM_INFO
	.align		4
.L_63:
        /*0028*/ 	.byte	0x04, 0x17
        /*002a*/ 	.short	(.L_65 - .L_64)
.L_64:
        /*002c*/ 	.word	0x00000000
        /*0030*/ 	.short	0x0005
        /*0032*/ 	.short	0x0028
        /*0034*/ 	.byte	0x00, 0xf0, 0x11, 0x00


	//----- nvinfo : EIATTR_KPARAM_INFO
	.align		4
.L_65:
        /*0038*/ 	.byte	0x04, 0x17
        /*003a*/ 	.short	(.L_67 - .L_66)
.L_66:
        /*003c*/ 	.word	0x00000000
        /*0040*/ 	.short	0x0004
        /*0042*/ 	.short	0x0020
        /*0044*/ 	.byte	0x00, 0xf5, 0x21, 0x00


	//----- nvinfo : EIATTR_KPARAM_INFO
	.align		4
.L_67:
        /*0048*/ 	.byte	0x04, 0x17
        /*004a*/ 	.short	(.L_69 - .L_68)
.L_68:
        /*004c*/ 	.word	0x00000000
        /*0050*/ 	.short	0x0003
        /*0052*/ 	.short	0x0018
        /*0054*/ 	.byte	0x00, 0xf0, 0x11, 0x00


	//----- nvinfo : EIATTR_KPARAM_INFO
	.align		4
.L_69:
        /*0058*/ 	.byte	0x04, 0x17
        /*005a*/ 	.short	(.L_71 - .L_70)
.L_70:
        /*005c*/ 	.word	0x00000000
        /*0060*/ 	.short	0x0002
        /*0062*/ 	.short	0x0010
        /*0064*/ 	.byte	0x00, 0xf5, 0x21, 0x00


	//----- nvinfo : EIATTR_KPARAM_INFO
	.align		4
.L_71:
        /*0068*/ 	.byte	0x04, 0x17
        /*006a*/ 	.short	(.L_73 - .L_72)
.L_72:
        /*006c*/ 	.word	0x00000000
        /*0070*/ 	.short	0x0001
        /*0072*/ 	.short	0x0008
        /*0074*/ 	.byte	0x00, 0xf0, 0x11, 0x00


	//----- nvinfo : EIATTR_KPARAM_INFO
	.align		4
.L_73:
        /*0078*/ 	.byte	0x04, 0x17
        /*007a*/ 	.short	(.L_75 - .L_74)
.L_74:
        /*007c*/ 	.word	0x00000000
        /*0080*/ 	.short	0x0000
        /*0082*/ 	.short	0x0000
        /*0084*/ 	.byte	0x00, 0xf5, 0x21, 0x00


	//----- nvinfo : EIATTR_SPARSE_MMA_MASK
	.align		4
.L_75:
        /*0088*/ 	.byte	0x03, 0x50
        /*008a*/ 	.short	0x0000


	//----- nvinfo : EIATTR_MAXREG_COUNT
	.align		4
        /*008c*/ 	.byte	0x03, 0x1b
        /*008e*/ 	.short	0x00ff


	//----- nvinfo : EIATTR_MERCURY_ISA_VERSION
	.align		4
        /*0090*/ 	.byte	0x03, 0x5f
        /*0092*/ 	.short	0x0101


	//----- nvinfo : EIATTR_VRC_CTA_INIT_COUNT
	.align		4
        /*0094*/ 	.byte	0x02, 0x4a
	.zero		1
	.zero		1


	//----- nvinfo : EIATTR_EXIT_INSTR_OFFSETS
	.align		4
        /*0098*/ 	.byte	0x04, 0x1c
        /*009a*/ 	.short	(.L_77 - .L_76)


	//   ....[0]....
.L_76:
        /*009c*/ 	.word	0x000000d0


	//   ....[1]....
        /*00a0*/ 	.word	0x00000100


	//   ....[2]....
        /*00a4*/ 	.word	0x000009b0


	//   ....[3]....
        /*00a8*/ 	.word	0x00000c80


	//   ....[4]....
        /*00ac*/ 	.word	0x00000df0


	//   ....[5]....
        /*00b0*/ 	.word	0x00000ee0


	//   ....[6]....
        /*00b4*/ 	.word	0x00000f40


	//----- nvinfo : EIATTR_CBANK_PARAM_SIZE
	.align		4
.L_77:
        /*00b8*/ 	.byte	0x03, 0x19
        /*00ba*/ 	.short	0x0034


	//----- nvinfo : EIATTR_PARAM_CBANK
	.align		4
        /*00bc*/ 	.byte	0x04, 0x0a
        /*00be*/ 	.short	(.L_79 - .L_78)
	.align		4
.L_78:
        /*00c0*/ 	.word	index@(.nv.constant0._Z11mxm_vanillaPdiS_iS_iii)
        /*00c4*/ 	.short	0x0380
        /*00c6*/ 	.short	0x0034


	//----- nvinfo : EIATTR_SW_WAR
	.align		4
.L_79:
        /*00c8*/ 	.byte	0x04, 0x36
        /*00ca*/ 	.short	(.L_81 - .L_80)
.L_80:
        /*00cc*/ 	.word	0x00000008
.L_81:


//--------------------- .nv.callgraph             --------------------------
	.section	.nv.callgraph,"",@"SHT_CUDA_CALLGRAPH"
	.align	4
	.sectionentsize	8
	.align		4
        /*0000*/ 	.word	0x00000000
	.align		4
        /*0004*/ 	.word	0xffffffff
	.align		4
        /*0008*/ 	.word	0x00000000
	.align		4
        /*000c*/ 	.word	0xfffffffe
	.align		4
        /*0010*/ 	.word	0x00000000
	.align		4
        /*0014*/ 	.word	0xfffffffd
	.align		4
        /*0018*/ 	.word	0x00000000
	.align		4
        /*001c*/ 	.word	0xfffffffc


//--------------------- .text._Z10mxm_sharedPdiS_iS_i --------------------------
	.section	.text._Z10mxm_sharedPdiS_iS_i,"ax",@progbits
	.align	128
        .global         _Z10mxm_sharedPdiS_iS_i
        .type           _Z10mxm_sharedPdiS_iS_i,@function
        .size           _Z10mxm_sharedPdiS_iS_i,(.L_x_27 - _Z10mxm_sharedPdiS_iS_i)
        .other          _Z10mxm_sharedPdiS_iS_i,@"STO_CUDA_ENTRY STV_DEFAULT"
_Z10mxm_sharedPdiS_iS_i:
.text._Z10mxm_sharedPdiS_iS_i:
[----:B------:R-:W-:Y:S08]  /*0000*/  LDC R1, c[0x0][0x37c] ;  /* 0x0000df00ff017b82 */ /* 0x000ff00000000800 */
[----:B------:R-:W0:Y:S02]  /*0010*/  LDC R6, c[0x0][0x388] ;  /* 0x0000e200ff067b82 */ /* 0x000e240000000800 */
[----:B0-----:R-:W-:-:S13]  /*0020*/  ISETP.GE.AND P0, PT, R6, 0x10, PT ;  /* 0x000000100600780c */ /* 0x001fda0003f06270 */
[----:B------:R-:W-:Y:S05]  /*0030*/  @!P0 EXIT ;  /* 0x000000000000894d */ /* 0x000fea0003800000 */
[----:B------:R-:W0:Y:S01]  /*0040*/  S2R R2, SR_TID.Y ;  /* 0x0000000000027919 */ /* 0x000e220000002200 */
[----:B------:R-:W-:Y:S01]  /*0050*/  SHF.R.S32.HI R3, RZ, 0x1f, R6 ;  /* 0x0000001fff037819 */ /* 0x000fe20000011406 */
[----:B------:R-:W1:Y:S01]  /*0060*/  LDC.64 R22, c[0x0][0x3a0] ;  /* 0x0000e800ff167b82 */ /* 0x000e620000000a00 */
[----:B------:R-:W2:Y:S01]  /*0070*/  LDCU UR4, c[0x0][0x398] ;  /* 0x00007300ff0477ac */ /* 0x000ea20008000800 */
[----:B------:R-:W0:Y:S01]  /*0080*/  S2R R5, SR_CTAID.Y ;  /* 0x0000000000057919 */ /* 0x000e220000002600 */
[----:B------:R-:W-:Y:S01]  /*0090*/  LEA.HI R3, R3, R6, RZ, 0x4 ;  /* 0x0000000603037211 */ /* 0x000fe200078f20ff */
[----:B------:R-:W-:Y:S01]  /*00a0*/  HFMA2 R16, -RZ, RZ, 0, 0 ;  /* 0x00000000ff107431 */ /* 0x000fe200000001ff */
[----:B------:R-:W3:Y:S01]  /*00b0*/  LDCU.64 UR8, c[0x0][0x358] ;  /* 0x00006b00ff0877ac */ /* 0x000ee20008000a00 */
[----:B------:R-:W4:Y:S01]  /*00c0*/  S2R R0, SR_TID.X ;  /* 0x0000000000007919 */ /* 0x000f220000002100 */
[----:B------:R-:W-:Y:S02]  /*00d0*/  SHF.R.S32.HI R20, RZ, 0x4, R3 ;  /* 0x00000004ff147819 */ /* 0x000fe40000011403 */
[----:B------:R-:W-:Y:S01]  /*00e0*/  CS2R R28, SRZ ;  /* 0x00000000001c7805 */ /* 0x000fe2000001ff00 */
[----:B------:R-:W4:Y:S01]  /*00f0*/  S2R R19, SR_CTAID.X ;  /* 0x0000000000137919 */ /* 0x000f220000002500 */
[----:B0-----:R-:W-:-:S02]  /*0100*/  IMAD R4, R5, 0x10, R2 ;  /* 0x0000001005047824 */ /* 0x001fc400078e0202 */
[----:B------:R-:W-:-:S05]  /*0110*/  VIADD R5, R20, 0xffffffff ;  /* 0xffffffff14057836 */ /* 0x000fca0000000000 */
[----:B------:R-:W-:Y:S01]  /*0120*/  ISETP.GE.U32.AND P0, PT, R5, 0x3, PT ;  /* 0x000000030500780c */ /* 0x000fe20003f06070 */
[----:B----4-:R-:W-:-:S04]  /*0130*/  IMAD R19, R19, 0x10, R0 ;  /* 0x0000001013137824 */ /* 0x010fc800078e0200 */
[CC--:B------:R-:W-:Y:S02]  /*0140*/  IMAD R3, R19.reuse, R6.reuse, R4 ;  /* 0x0000000613037224 */ /* 0x0c0fe400078e0204 */
[C---:B------:R-:W-:Y:S02]  /*0150*/  IMAD R21, R19.reuse, R6, R0 ;  /* 0x0000000613157224 */ /* 0x040fe400078e0200 */
[----:B--2---:R-:W-:Y:S02]  /*0160*/  IMAD R19, R19, UR4, R2 ;  /* 0x0000000413137c24 */ /* 0x004fe4000f8e0202 */
[----:B-1----:R-:W-:Y:S02]  /*0170*/  IMAD.WIDE.U32 R22, R3, 0x8, R22 ;  /* 0x0000000803167825 */ /* 0x002fe400078e0016 */
[----:B---3--:R-:W-:Y:S05]  /*0180*/  @!P0 BRA `(.L_x_0) ;  /* 0x0000000c004c8947 */ /* 0x008fea0003800000 */
[----:B------:R-:W0:Y:S01]  /*0190*/  S2UR UR6, SR_CgaCtaId ;  /* 0x00000000000679c3 */ /* 0x000e220000008800 */
[----:B------:R-:W-:Y:S01]  /*01a0*/  UMOV UR4, 0x400 ;  /* 0x0000040000047882 */ /* 0x000fe20000000000 */
[----:B------:R-:W-:Y:S01]  /*01b0*/  LOP3.LUT R16, R20, 0x7fffffc, RZ, 0xc0, !PT ;  /* 0x07fffffc14107812 */ /* 0x000fe200078ec0ff */
[----:B------:R-:W-:Y:S01]  /*01c0*/  UIADD3 UR5, UPT, UPT, UR4, 0x800, URZ ;  /* 0x0000080004057890 */ /* 0x000fe2000fffe0ff */
[----:B------:R-:W-:Y:S01]  /*01d0*/  IMAD.MOV.U32 R18, RZ, RZ, R21 ;  /* 0x000000ffff127224 */ /* 0x000fe200078e0015 */
[----:B------:R-:W-:Y:S01]  /*01e0*/  CS2R R28, SRZ ;  /* 0x00000000001c7805 */ /* 0x000fe2000001ff00 */
[----:B------:R-:W-:Y:S01]  /*01f0*/  IMAD.MOV.U32 R17, RZ, RZ, R19 ;  /* 0x000000ffff117224 */ /* 0x000fe200078e0013 */
[----:B------:R-:W-:Y:S01]  /*0200*/  IADD3 R6, PT, PT, -R16, RZ, RZ ;  /* 0x000000ff10067210 */ /* 0x000fe20007ffe1ff */
[----:B0-----:R-:W-:Y:S02]  /*0210*/  ULEA UR4, UR6, UR4, 0x18 ;  /* 0x0000000406047291 */ /* 0x001fe4000f8ec0ff */
[----:B------:R-:W-:-:S04]  /*0220*/  ULEA UR5, UR6, UR5, 0x18 ;  /* 0x0000000506057291 */ /* 0x000fc8000f8ec0ff */
[----:B------:R-:W-:Y:S02]  /*0230*/  LEA R5, R2, UR4, 0x7 ;  /* 0x0000000402057c11 */ /* 0x000fe4000f8e38ff */
[----:B------:R-:W-:-:S03]  /*0240*/  LEA R7, R0, UR5, 0x3 ;  /* 0x0000000500077c11 */ /* 0x000fc6000f8e18ff */
[----:B------:R-:W-:Y:S02]  /*0250*/  IMAD R4, R0, 0x8, R5 ;  /* 0x0000000800047824 */ /* 0x000fe400078e0205 */
[----:B------:R-:W-:-:S07]  /*0260*/  IMAD R3, R2, 0x80, R7 ;  /* 0x0000008002037824 */ /* 0x000fce00078e0207 */
.L_x_1:
[----:B0-----:R-:W0:Y:S08]  /*0270*/  LDC.64 R26, c[0x0][0x380] ;  /* 0x0000e000ff1a7b82 */ /* 0x001e300000000a00 */
[----:B------:R-:W1:Y:S01]  /*0280*/  LDC.64 R24, c[0x0][0x390] ;  /* 0x0000e400ff187b82 */ /* 0x000e620000000a00 */
[----:B0-----:R-:W-:-:S05]  /*0290*/  IMAD.WIDE R26, R18, 0x8, R26 ;  /* 0x00000008121a7825 */ /* 0x001fca00078e021a */
[----:B------:R-:W2:Y:S01]  /*02a0*/  LDG.E.64 R36, desc[UR8][R26.64] ;  /* 0x000000081a247981 */ /* 0x000ea2000c1e1b00 */
[----:B-1----:R-:W-:-:S05]  /*02b0*/  IMAD.WIDE R24, R17, 0x8, R24 ;  /* 0x0000000811187825 */ /* 0x002fca00078e0218 */
[----:B------:R-:W3:Y:S04]  /*02c0*/  LDG.E.64 R34, desc[UR8][R24.64] ;  /* 0x0000000818227981 */ /* 0x000ee8000c1e1b00 */
[----:B--2---:R-:W-:Y:S04]  /*02d0*/  STS.64 [R4], R36 ;  /* 0x0000002404007388 */ /* 0x004fe80000000a00 */
[----:B---3--:R-:W-:Y:S01]  /*02e0*/  STS.64 [R3], R34 ;  /* 0x0000002203007388 */ /* 0x008fe20000000a00 */
[----:B------:R-:W-:Y:S06]  /*02f0*/  BAR.SYNC.DEFER_BLOCKING 0x0 ;  /* 0x0000000000007b1d */ /* 0x000fec0000010000 */
[----:B------:R-:W-:Y:S04]  /*0300*/  LDS.64 R8, [R7] ;  /* 0x0000000007087984 */ /* 0x000fe80000000a00 */
[----:B------:R-:W0:Y:S04]  /*0310*/  LDS.128 R12, [R5] ;  /* 0x00000000050c7984 */ /* 0x000e280000000c00 */
[----:B------:R-:W1:Y:S04]  /*0320*/  LDS.64 R32, [R7+0x80] ;  /* 0x0000800007207984 */ /* 0x000e680000000a00 */
[----:B------:R-:W-:Y:S01]  /*0330*/  LDS.64 R30, [R7+0x100] ;  /* 0x00010000071e7984 */ /* 0x000fe20000000a00 */
[----:B0-----:R-:W-:-:S03]  /*0340*/  DFMA R12, R12, R8, R28 ;  /* 0x000000080c0c722b */ /* 0x001fc6000000001c */
[----:B------:R-:W0:Y:S04]  /*0350*/  LDS.128 R8, [R5+0x10] ;  /* 0x0000100005087984 */ /* 0x000e280000000c00 */
[----:B------:R-:W2:Y:S01]  /*0360*/  LDS.64 R28, [R7+0x180] ;  /* 0x00018000071c7984 */ /* 0x000ea20000000a00 */
[----:B-1----:R-:W-:-:S03]  /*0370*/  DFMA R14, R32, R14, R12 ;  /* 0x0000000e200e722b */ /* 0x002fc6000000000c */
[----:B------:R-:W-:Y:S05]  /*0380*/  LDS.64 R32, [R7+0x200] ;  /* 0x0002000007207984 */ /* 0x000fea0000000a00 */
[----:B0-----:R-:W-:Y:S02]  /*0390*/  DFMA R8, R8, R30, R14 ;  /* 0x0000001e0808722b */ /* 0x001fe4000000000e */
[----:B------:R-:W0:Y:S04]  /*03a0*/  LDS.128 R12, [R5+0x20] ;  /* 0x00002000050c7984 */ /* 0x000e280000000c00 */
[----:B------:R-:W-:Y:S02]  /*03b0*/  LDS.64 R30, [R7+0x300] ;  /* 0x00030000071e7984 */ /* 0x000fe40000000a00 */
[----:B--2---:R-:W-:-:S02]  /*03c0*/  DFMA R10, R28, R10, R8 ;  /* 0x0000000a1c0a722b */ /* 0x004fc40000000008 */
[----:B------:R-:W1:Y:S06]  /*03d0*/  LDS.64 R28, [R7+0x280] ;  /* 0x00028000071c7984 */ /* 0x000e6c0000000a00 */
[----:B0-----:R-:W-:Y:S02]  /*03e0*/  DFMA R12, R12, R32, R10 ;  /* 0x000000200c0c722b */ /* 0x001fe4000000000a */
[----:B------:R-:W0:Y:S04]  /*03f0*/  LDS.128 R8, [R5+0x30] ;  /* 0x0000300005087984 */ /* 0x000e280000000c00 */
[----:B------:R-:W-:Y:S02]  /*0400*/  LDS.64 R32, [R7+0x400] ;  /* 0x0004000007207984 */ /* 0x000fe40000000a00 */
[----:B-1----:R-:W-:-:S02]  /*0410*/  DFMA R14, R28, R14, R12 ;  /* 0x0000000e1c0e722b */ /* 0x002fc4000000000c */
        /* <DEDUP_REMOVED lines=13> */
[----:B------:R-:W2:Y:S02]  /*04f0*/  LDS.64 R30, [R7+0x680] ;  /* 0x00068000071e7984 */ /* 0x000ea40000000a00 */
[----:B-1----:R-:W-:-:S02]  /*0500*/  DFMA R10, R28, R10, R8 ;  /* 0x0000000a1c0a722b */ /* 0x002fc40000000008 */
[----:B------:R-:W-:Y:S06]  /*0510*/  LDS.64 R28, [R7+0x700] ;  /* 0x00070000071c7984 */ /* 0x000fec0000000a00 */
[----:B0-----:R-:W-:Y:S02]  /*0520*/  DFMA R32, R12, R32, R10 ;  /* 0x000000200c20722b */ /* 0x001fe4000000000a */
[----:B------:R-:W0:Y:S04]  /*0530*/  LDS.128 R8, [R5+0x70] ;  /* 0x0000700005087984 */ /* 0x000e280000000c00 */
[----:B------:R-:W1:Y:S02]  /*0540*/  LDS.64 R12, [R7+0x780] ;  /* 0x00078000070c7984 */ /* 0x000e640000000a00 */
[----:B--2---:R-:W-:Y:S01]  /*0550*/  DFMA R14, R30, R14, R32 ;  /* 0x0000000e1e0e722b */ /* 0x004fe20000000020 */
[----:B------:R-:W-:Y:S07]  /*0560*/  BAR.SYNC.DEFER_BLOCKING 0x0 ;  /* 0x0000000000007b1d */ /* 0x000fee0000010000 */
[----:B0-----:R-:W-:-:S08]  /*0570*/  DFMA R8, R8, R28, R14 ;  /* 0x0000001c0808722b */ /* 0x001fd0000000000e */
[----:B-1----:R-:W-:-:S07]  /*0580*/  DFMA R10, R12, R10, R8 ;  /* 0x0000000a0c0a722b */ /* 0x002fce0000000008 */
[----:B------:R-:W-:Y:S04]  /*0590*/  STG.E.64 desc[UR8][R22.64], R10 ;  /* 0x0000000a16007986 */ /* 0x000fe8000c101b08 */
[----:B------:R-:W2:Y:S04]  /*05a0*/  LDG.E.64 R32, desc[UR8][R26.64+0x80] ;  /* 0x000080081a207981 */ /* 0x000ea8000c1e1b00 */
[----:B------:R-:W3:Y:S04]  /*05b0*/  LDG.E.64 R34, desc[UR8][R24.64+0x80] ;  /* 0x0000800818227981 */ /* 0x000ee8000c1e1b00 */
[----:B--2---:R-:W-:Y:S04]  /*05c0*/  STS.64 [R4], R32 ;  /* 0x0000002004007388 */ /* 0x004fe80000000a00 */
[----:B---3--:R-:W-:Y:S01]  /*05d0*/  STS.64 [R3], R34 ;  /* 0x0000002203007388 */ /* 0x008fe20000000a00 */
[----:B------:R-:W-:Y:S06]  /*05e0*/  BAR.SYNC.DEFER_BLOCKING 0x0 ;  /* 0x0000000000007b1d */ /* 0x000fec0000010000 */
[----:B------:R-:W-:Y:S04]  /*05f0*/  LDS.64 R8, [R7] ;  /* 0x0000000007087984 */ /* 0x000fe80000000a00 */
[----:B------:R-:W0:Y:S04]  /*0600*/  LDS.128 R12, [R5] ;  /* 0x00000000050c7984 */ /* 0x000e280000000c00 */
[----:B------:R-:W1:Y:S04]  /*0610*/  LDS.64 R28, [R7+0x80] ;  /* 0x00008000071c7984 */ /* 0x000e680000000a00 */
[----:B------:R-:W-:Y:S04]  /*0620*/  LDS.64 R30, [R7+0x100] ;  /* 0x00010000071e7984 */ /* 0x000fe80000000a00 */
[----:B------:R-:W-:Y:S01]  /*0630*/  LDS.64 R32, [R7+0x200] ;  /* 0x0002000007207984 */ /* 0x000fe20000000a00 */
[----:B0-----:R-:W-:-:S03]  /*0640*/  DFMA R12, R12, R8, R10 ;  /* 0x000000080c0c722b */ /* 0x001fc6000000000a */
[----:B------:R-:W0:Y:S05]  /*0650*/  LDS.128 R8, [R5+0x10] ;  /* 0x0000100005087984 */ /* 0x000e2a0000000c00 */
[----:B-1----:R-:W-:Y:S01]  /*0660*/  DFMA R14, R28, R14, R12 ;  /* 0x0000000e1c0e722b */ /* 0x002fe2000000000c */
[----:B------:R-:W1:Y:S07]  /*0670*/  LDS.64 R28, [R7+0x180] ;  /* 0x00018000071c7984 */ /* 0x000e6e0000000a00 */
[----:B0-----:R-:W-:-:S02]  /*0680*/  DFMA R8, R8, R30, R14 ;  /* 0x0000001e0808722b */ /* 0x001fc4000000000e */
[----:B------:R-:W0:Y:S04]  /*0690*/  LDS.128 R12, [R5+0x20] ;  /* 0x00002000050c7984 */ /* 0x000e280000000c00 */
[----:B------:R-:W-:Y:S02]  /*06a0*/  LDS.64 R30, [R7+0x300] ;  /* 0x00030000071e7984 */ /* 0x000fe40000000a00 */
[----:B-1----:R-:W-:Y:S02]  /*06b0*/  DFMA R10, R28, R10, R8 ;  /* 0x0000000a1c0a722b */ /* 0x002fe40000000008 */
[----:B------:R-:W1:Y:S06]  /*06c0*/  LDS.64 R28, [R7+0x280] ;  /* 0x00028000071c7984 */ /* 0x000e6c0000000a00 */
        /* <DEDUP_REMOVED lines=17> */
[----:B------:R-:W2:Y:S02]  /*07e0*/  LDS.64 R30, [R7+0x680] ;  /* 0x00068000071e7984 */ /* 0x000ea40000000a00 */
[----:B-1----:R-:W-:Y:S02]  /*07f0*/  DFMA R10, R28, R10, R8 ;  /* 0x0000000a1c0a722b */ /* 0x002fe40000000008 */
[----:B------:R-:W-:Y:S06]  /*0800*/  LDS.64 R28, [R7+0x700] ;  /* 0x00070000071c7984 */ /* 0x000fec0000000a00 */
[----:B0-----:R-:W-:-:S02]  /*0810*/  DFMA R32, R12, R32, R10 ;  /* 0x000000200c20722b */ /* 0x001fc4000000000a */
        /* <DEDUP_REMOVED lines=55> */
[----:B------:R-:W3:Y:S01]  /*0b90*/  LDG.E.64 R24, desc[UR8][R24.64+0x180] ;  /* 0x0001800818187981 */ /* 0x000ee2000c1e1b00 */
[----:B------:R-:W-:-:S04]  /*0ba0*/  IADD3 R6, PT, PT, R6, 0x4, RZ ;  /* 0x0000000406067810 */ /* 0x000fc80007ffe0ff */
[----:B------:R-:W-:Y:S01]  /*0bb0*/  ISETP.NE.AND P0, PT, R6, RZ, PT ;  /* 0x000000ff0600720c */ /* 0x000fe20003f05270 */
[----:B------:R-:W-:Y:S02]  /*0bc0*/  VIADD R18, R18, 0x40 ;  /* 0x0000004012127836 */ /* 0x000fe40000000000 */
[----:B------:R-:W-:Y:S01]  /*0bd0*/  VIADD R17, R17, 0x40 ;  /* 0x0000004011117836 */ /* 0x000fe20000000000 */
[----:B--2---:R-:W-:Y:S04]  /*0be0*/  STS.64 [R4], R26 ;  /* 0x0000001a04007388 */ /* 0x004fe80000000a00 */
[----:B---3--:R-:W-:Y:S01]  /*0bf0*/  STS.64 [R3], R24 ;  /* 0x0000001803007388 */ /* 0x008fe20000000a00 */
[----:B------:R-:W-:Y:S06]  /*0c00*/  BAR.SYNC.DEFER_BLOCKING 0x0 ;  /* 0x0000000000007b1d */ /* 0x000fec0000010000 */
[----:B------:R-:W-:Y:S04]  /*0c10*/  LDS.64 R36, [R7] ;  /* 0x0000000007247984 */ /* 0x000fe80000000a00 */
[----:B------:R-:W0:Y:S04]  /*0c20*/  LDS.128 R12, [R5] ;  /* 0x00000000050c7984 */ /* 0x000e280000000c00 */
[----:B------:R-:W1:Y:S04]  /*0c30*/  LDS.64 R34, [R7+0x80] ;  /* 0x0000800007227984 */ /* 0x000e680000000a00 */
[----:B------:R-:W-:Y:S04]  /*0c40*/  LDS.64 R28, [R7+0x100] ;  /* 0x00010000071c7984 */ /* 0x000fe80000000a00 */
[----:B------:R-:W2:Y:S04]  /*0c50*/  LDS.128 R8, [R5+0x10] ;  /* 0x0000100005087984 */ /* 0x000ea80000000c00 */
[----:B------:R-:W3:Y:S04]  /*0c60*/  LDS.64 R32, [R7+0x180] ;  /* 0x0001800007207984 */ /* 0x000ee80000000a00 */
[----:B------:R-:W-:Y:S04]  /*0c70*/  LDS.64 R24, [R7+0x200] ;  /* 0x0002000007187984 */ /* 0x000fe80000000a00 */
[----:B------:R-:W-:Y:S01]  /*0c80*/  LDS.64 R26, [R7+0x300] ;  /* 0x00030000071a7984 */ /* 0x000fe20000000a00 */
[----:B0-----:R-:W-:-:S03]  /*0c90*/  DFMA R12, R12, R36, R30 ;  /* 0x000000240c0c722b */ /* 0x001fc6000000001e */
[----:B------:R-:W-:Y:S05]  /*0ca0*/  LDS.64 R30, [R7+0x380] ;  /* 0x00038000071e7984 */ /* 0x000fea0000000a00 */
[----:B-1----:R-:W-:Y:S02]  /*0cb0*/  DFMA R34, R34, R14, R12 ;  /* 0x0000000e2222722b */ /* 0x002fe4000000000c */
[----:B------:R-:W0:Y:S06]  /*0cc0*/  LDS.128 R12, [R5+0x20] ;  /* 0x00002000050c7984 */ /* 0x000e2c0000000c00 */
[----:B--2---:R-:W-:Y:S01]  /*0cd0*/  DFMA R8, R8, R28, R34 ;  /* 0x0000001c0808722b */ /* 0x004fe20000000022 */
[----:B------:R-:W1:Y:S07]  /*0ce0*/  LDS.64 R28, [R7+0x280] ;  /* 0x00028000071c7984 */ /* 0x000e6e0000000a00 */
[----:B---3--:R-:W-:-:S02]  /*0cf0*/  DFMA R32, R32, R10, R8 ;  /* 0x0000000a2020722b */ /* 0x008fc40000000008 */
[----:B------:R-:W2:Y:S06]  /*0d00*/  LDS.128 R8, [R5+0x30] ;  /* 0x0000300005087984 */ /* 0x000eac0000000c00 */
[----:B0-----:R-:W-:Y:S01]  /*0d10*/  DFMA R12, R12, R24, R32 ;  /* 0x000000180c0c722b */ /* 0x001fe20000000020 */
[----:B------:R-:W-:Y:S04]  /*0d20*/  LDS.64 R24, [R7+0x400] ;  /* 0x0004000007187984 */ /* 0x000fe80000000a00 */
[----:B------:R-:W-:Y:S03]  /*0d30*/  LDS.64 R32, [R7+0x580] ;  /* 0x0005800007207984 */ /* 0x000fe60000000a00 */
[----:B-1----:R-:W-:-:S02]  /*0d40*/  DFMA R28, R28, R14, R12 ;  /* 0x0000000e1c1c722b */ /* 0x002fc4000000000c */
[----:B------:R-:W0:Y:S06]  /*0d50*/  LDS.128 R12, [R5+0x40] ;  /* 0x00004000050c7984 */ /* 0x000e2c0000000c00 */
[----:B--2---:R-:W-:Y:S02]  /*0d60*/  DFMA R8, R8, R26, R28 ;  /* 0x0000001a0808722b */ /* 0x004fe4000000001c */
[----:B------:R-:W1:Y:S04]  /*0d70*/  LDS.64 R28, [R7+0x480] ;  /* 0x00048000071c7984 */ /* 0x000e680000000a00 */
[----:B------:R-:W-:Y:S02]  /*0d80*/  LDS.64 R26, [R7+0x500] ;  /* 0x00050000071a7984 */ /* 0x000fe40000000a00 */
[----:B------:R-:W-:-:S02]  /*0d90*/  DFMA R30, R30, R10, R8 ;  /* 0x0000000a1e1e722b */ /* 0x000fc40000000008 */
[----:B------:R-:W2:Y:S06]  /*0da0*/  LDS.128 R8, [R5+0x50] ;  /* 0x0000500005087984 */ /* 0x000eac0000000c00 */
[----:B0-----:R-:W-:Y:S01]  /*0db0*/  DFMA R12, R12, R24, R30 ;  /* 0x000000180c0c722b */ /* 0x001fe2000000001e */
[----:B------:R-:W-:Y:S04]  /*0dc0*/  LDS.64 R24, [R7+0x600] ;  /* 0x0006000007187984 */ /* 0x000fe80000000a00 */
[----:B------:R-:W-:Y:S03]  /*0dd0*/  LDS.64 R30, [R7+0x700] ;  /* 0x00070000071e7984 */ /* 0x000fe60000000a00 */
[----:B-1----:R-:W-:-:S02]  /*0de0*/  DFMA R28, R28, R14, R12 ;  /* 0x0000000e1c1c722b */ /* 0x002fc4000000000c */
[----:B------:R-:W0:Y:S06]  /*0df0*/  LDS.128 R12, [R5+0x60] ;  /* 0x00006000050c7984 */ /* 0x000e2c0000000c00 */
[----:B--2---:R-:W-:Y:S01]  /*0e00*/  DFMA R8, R8, R26, R28 ;  /* 0x0000001a0808722b */ /* 0x004fe2000000001c */
[----:B------:R-:W1:Y:S04]  /*0e10*/  LDS.64 R26, [R7+0x680] ;  /* 0x00068000071a7984 */ /* 0x000e680000000a00 */
[----:B------:R-:W-:Y:S03]  /*0e20*/  LDS.64 R28, [R7+0x780] ;  /* 0x00078000071c7984 */ /* 0x000fe60000000a00 */
[----:B------:R-:W-:-:S02]  /*0e30*/  DFMA R32, R32, R10, R8 ;  /* 0x0000000a2020722b */ /* 0x000fc40000000008 */
[----:B------:R-:W2:Y:S06]  /*0e40*/  LDS.128 R8, [R5+0x70] ;  /* 0x0000700005087984 */ /* 0x000eac0000000c00 */
[----:B0-----:R-:W-:-:S08]  /*0e50*/  DFMA R12, R12, R24, R32 ;  /* 0x000000180c0c722b */ /* 0x001fd00000000020 */
[----:B-1----:R-:W-:-:S08]  /*0e60*/  DFMA R12, R26, R14, R12 ;  /* 0x0000000e1a0c722b */ /* 0x002fd0000000000c */
[----:B--2---:R-:W-:-:S08]  /*0e70*/  DFMA R8, R8, R30, R12 ;  /* 0x0000001e0808722b */ /* 0x004fd0000000000c */
[----:B------:R-:W-:Y:S01]  /*0e80*/  DFMA R28, R28, R10, R8 ;  /* 0x0000000a1c1c722b */ /* 0x000fe20000000008 */
[----:B------:R-:W-:Y:S06]  /*0e90*/  BAR.SYNC.DEFER_BLOCKING 0x0 ;  /* 0x0000000000007b1d */ /* 0x000fec0000010000 */
[----:B------:R0:W-:Y:S01]  /*0ea0*/  STG.E.64 desc[UR8][R22.64], R28 ;  /* 0x0000001c16007986 */ /* 0x0001e2000c101b08 */
[----:B------:R-:W-:Y:S05]  /*0eb0*/  @P0 BRA `(.L_x_1) ;  /* 0xfffffff000ec0947 */ /* 0x000fea000383ffff */
.L_x_0:
[----:B------:R-:W-:-:S13]  /*0ec0*/  LOP3.LUT P0, R3, R20, 0x3, RZ, 0xc0, !PT ;  /* 0x0000000314037812 */ /* 0x000fda000780c0ff */
[----:B------:R-:W-:Y:S05]  /*0ed0*/  @!P0 EXIT ;  /* 0x000000000000894d */ /* 0x000fea0003800000 */
[----:B------:R-:W-:Y:S02]  /*0ee0*/  ISETP.NE.AND P0, PT, R3, 0x1, PT ;  /* 0x000000010300780c */ /* 0x000fe40003f05270 */
[----:B------:R-:W-:-:S04]  /*0ef0*/  LOP3.LUT R20, R20, 0x1, RZ, 0xc0, !PT ;  /* 0x0000000114147812 */ /* 0x000fc800078ec0ff */
[----:B------:R-:W-:-:S07]  /*0f00*/  ISETP.NE.U32.AND P1, PT, R20, 0x1, PT ;  /* 0x000000011400780c */ /* 0x000fce0003f25070 */
[----:B------:R-:W-:Y:S06]  /*0f10*/  @!P0 BRA `(.L_x_2) ;  /* 0x0000000400b88947 */ /* 0x000fec0003800000 */
[----:B------:R-:W1:Y:S01]  /*0f20*/  LDC.64 R14, c[0x0][0x380] ;  /* 0x0000e000ff0e7b82 */ /* 0x000e620000000a00 */
[C---:B------:R-:W-:Y:S01]  /*0f30*/  LEA R3, R16.reuse, R21, 0x4 ;  /* 0x0000001510037211 */ /* 0x040fe200078e20ff */
[----:B------:R-:W-:-:S06]  /*0f40*/  IMAD R5, R16, 0x10, R19 ;  /* 0x0000001010057824 */ /* 0x000fcc00078e0213 */
[----:B------:R-:W2:Y:S01]  /*0f50*/  LDC.64 R12, c[0x0][0x390] ;  /* 0x0000e400ff0c7b82 */ /* 0x000ea20000000a00 */
[----:B-1----:R-:W-:-:S05]  /*0f60*/  IMAD.WIDE R14, R3, 0x8, R14 ;  /* 0x00000008030e7825 */ /* 0x002fca00078e020e */
[----:B------:R-:W3:Y:S01]  /*0f70*/  LDG.E.64 R34, desc[UR8][R14.64] ;  /* 0x000000080e227981 */ /* 0x000ee2000c1e1b00 */
[----:B--2---:R-:W-:-:S05]  /*0f80*/  IMAD.WIDE R12, R5, 0x8, R12 ;  /* 0x00000008050c7825 */ /* 0x004fca00078e020c */
[----:B------:R-:W2:Y:S01]  /*0f90*/  LDG.E.64 R36, desc[UR8][R12.64] ;  /* 0x000000080c247981 */ /* 0x000ea2000c1e1b00 */
[----:B------:R-:W1:Y:S01]  /*0fa0*/  S2UR UR5, SR_CgaCtaId ;  /* 0x00000000000579c3 */ /* 0x000e620000008800 */
[----:B------:R-:W-:Y:S02]  /*0fb0*/  UMOV UR4, 0x400 ;  /* 0x0000040000047882 */ /* 0x000fe40000000000 */
[----:B------:R-:W-:Y:S02]  /*0fc0*/  UIADD3 UR6, UPT, UPT, UR4, 0x800, URZ ;  /* 0x0000080004067890 */ /* 0x000fe4000fffe0ff */
[----:B-1----:R-:W-:Y:S02]  /*0fd0*/  ULEA UR4, UR5, UR4, 0x18 ;  /* 0x0000000405047291 */ /* 0x002fe4000f8ec0ff */
[----:B------:R-:W-:-:S04]  /*0fe0*/  ULEA UR6, UR5, UR6, 0x18 ;  /* 0x0000000605067291 */ /* 0x000fc8000f8ec0ff */
[----:B------:R-:W-:Y:S02]  /*0ff0*/  LEA R17, R2, UR4, 0x7 ;  /* 0x0000000402117c11 */ /* 0x000fe4000f8e38ff */
[----:B------:R-:W-:-:S03]  /*1000*/  LEA R3, R0, UR6, 0x3 ;  /* 0x0000000600037c11 */ /* 0x000fc6000f8e18ff */
[----:B------:R-:W-:Y:S01]  /*1010*/  IMAD R20, R0, 0x8, R17 ;  /* 0x0000000800147824 */ /* 0x000fe200078e0211 */
[----:B------:R-:W-:-:S04]  /*1020*/  LEA R18, R2, R3, 0x7 ;  /* 0x0000000302127211 */ /* 0x000fc800078e38ff */
[----:B---3--:R-:W-:Y:S04]  /*1030*/  STS.64 [R20], R34 ;  /* 0x0000002214007388 */ /* 0x008fe80000000a00 */
[----:B--2---:R-:W-:Y:S01]  /*1040*/  STS.64 [R18], R36 ;  /* 0x0000002412007388 */ /* 0x004fe20000000a00 */
[----:B------:R-:W-:Y:S06]  /*1050*/  BAR.SYNC.DEFER_BLOCKING 0x0 ;  /* 0x0000000000007b1d */ /* 0x000fec0000010000 */
[----:B------:R-:W-:Y:S04]  /*1060*/  LDS.64 R32, [R3] ;  /* 0x0000000003207984 */ /* 0x000fe80000000a00 */
[----:B------:R-:W1:Y:S04]  /*1070*/  LDS.128 R8, [R17] ;  /* 0x0000000011087984 */ /* 0x000e680000000c00 */
[----:B------:R-:W2:Y:S04]  /*1080*/  LDS.64 R30, [R3+0x80] ;  /* 0x00008000031e7984 */ /* 0x000ea80000000a00 */
[----:B------:R-:W-:Y:S04]  /*1090*/  LDS.64 R26, [R3+0x100] ;  /* 0x00010000031a7984 */ /* 0x000fe80000000a00 */
[----:B------:R-:W3:Y:S04]  /*10a0*/  LDS.128 R4, [R17+0x10] ;  /* 0x0000100011047984 */ /* 0x000ee80000000c00 */
[----:B------:R-:W4:Y:S01]  /*10b0*/  LDS.64 R24, [R3+0x180] ;  /* 0x0001800003187984 */ /* 0x000f220000000a00 */
[----:B-1----:R-:W-:-:S03]  /*10c0*/  DFMA R8, R8, R32, R28 ;  /* 0x000000200808722b */ /* 0x002fc6000000001c */
[----:B0-----:R-:W-:Y:S05]  /*10d0*/  LDS.64 R28, [R3+0x200] ;  /* 0x00020000031c7984 */ /* 0x001fea0000000a00 */
[----:B--2---:R-:W-:Y:S02]  /*10e0*/  DFMA R30, R30, R10, R8 ;  /* 0x0000000a1e1e722b */ /* 0x004fe40000000008 */
[----:B------:R-:W0:Y:S06]  /*10f0*/  LDS.128 R8, [R17+0x20] ;  /* 0x0000200011087984 */ /* 0x000e2c0000000c00 */
[----:B---3--:R-:W-:-:S02]  /*1100*/  DFMA R4, R4, R26, R30 ;  /* 0x0000001a0404722b */ /* 0x008fc4000000001e */
[----:B------:R-:W1:Y:S04]  /*1110*/  LDS.64 R30, [R3+0x280] ;  /* 0x00028000031e7984 */ /* 0x000e680000000a00 */
[----:B------:R-:W-:Y:S02]  /*1120*/  LDS.64 R26, [R3+0x300] ;  /* 0x00030000031a7984 */ /* 0x000fe40000000a00 */
[----:B----4-:R-:W-:Y:S02]  /*1130*/  DFMA R32, R24, R6, R4 ;  /* 0x000000061820722b */ /* 0x010fe40000000004 */
[----:B------:R-:W2:Y:S04]  /*1140*/  LDS.128 R4, [R17+0x30] ;  /* 0x0000300011047984 */ /* 0x000ea80000000c00 */
[----:B------:R-:W3:Y:S02]  /*1150*/  LDS.64 R24, [R3+0x380] ;  /* 0x0003800003187984 */ /* 0x000ee40000000a00 */
[----:B0-----:R-:W-:-:S02]  /*1160*/  DFMA R8, R8, R28, R32 ;  /* 0x0000001c0808722b */ /* 0x001fc40000000020 */
[----:B------:R-:W-:Y:S06]  /*1170*/  LDS.64 R28, [R3+0x400] ;  /* 0x00040000031c7984 */ /* 0x000fec0000000a00 */
[----:B-1----:R-:W-:Y:S02]  /*1180*/  DFMA R30, R30, R10, R8 ;  /* 0x0000000a1e1e722b */ /* 0x002fe40000000008 */
[----:B------:R-:W0:Y:S06]  /*1190*/  LDS.128 R8, [R17+0x40] ;  /* 0x0000400011087984 */ /* 0x000e2c0000000c00 */
[----:B--2---:R-:W-:-:S02]  /*11a0*/  DFMA R4, R4, R26, R30 ;  /* 0x0000001a0404722b */ /* 0x004fc4000000001e */
[----:B------:R-:W1:Y:S04]  /*11b0*/  LDS.64 R30, [R3+0x480] ;  /* 0x00048000031e7984 */ /* 0x000e680000000a00 */
[----:B------:R-:W-:Y:S02]  /*11c0*/  LDS.64 R26, [R3+0x500] ;  /* 0x00050000031a7984 */ /* 0x000fe40000000a00 */
[----:B---3--:R-:W-:Y:S02]  /*11d0*/  DFMA R32, R24, R6, R4 ;  /* 0x000000061820722b */ /* 0x008fe40000000004 */
[----:B------:R-:W2:Y:S04]  /*11e0*/  LDS.128 R4, [R17+0x50] ;  /* 0x0000500011047984 */ /* 0x000ea80000000c00 */
[----:B------:R-:W3:Y:S02]  /*11f0*/  LDS.64 R24, [R3+0x580] ;  /* 0x0005800003187984 */ /* 0x000ee40000000a00 */
[----:B0-----:R-:W-:-:S02]  /*1200*/  DFMA R8, R8, R28, R32 ;  /* 0x0000001c0808722b */ /* 0x001fc40000000020 */
[----:B------:R-:W-:Y:S06]  /*1210*/  LDS.64 R28, [R3+0x600] ;  /* 0x00060000031c7984 */ /* 0x000fec0000000a00 */
[----:B-1----:R-:W-:Y:S02]  /*1220*/  DFMA R30, R30, R10, R8 ;  /* 0x0000000a1e1e722b */ /* 0x002fe40000000008 */
[----:B------:R-:W0:Y:S06]  /*1230*/  LDS.128 R8, [R17+0x60] ;  /* 0x0000600011087984 */ /* 0x000e2c0000000c00 */
[----:B--2---:R-:W-:Y:S01]  /*1240*/  DFMA R4, R4, R26, R30 ;  /* 0x0000001a0404722b */ /* 0x004fe2000000001e */
[----:B------:R-:W1:Y:S04]  /*1250*/  LDS.64 R26, [R3+0x680] ;  /* 0x00068000031a7984 */ /* 0x000e680000000a00 */
[----:B------:R-:W-:Y:S03]  /*1260*/  LDS.64 R30, [R3+0x700] ;  /* 0x00070000031e7984 */ /* 0x000fe60000000a00 */
[----:B---3--:R-:W-:-:S02]  /*1270*/  DFMA R32, R24, R6, R4 ;  /* 0x000000061820722b */ /* 0x008fc40000000004 */
[----:B------:R-:W2:Y:S04]  /*1280*/  LDS.128 R4, [R17+0x70] ;  /* 0x0000700011047984 */ /* 0x000ea80000000c00 */
[----:B------:R-:W3:Y:S02]  /*1290*/  LDS.64 R24, [R3+0x780] ;  /* 0x0007800003187984 */ /* 0x000ee40000000a00 */
[----:B0-----:R-:W-:Y:S01]  /*12a0*/  DFMA R8, R8, R28, R32 ;  /* 0x0000001c0808722b */ /* 0x001fe20000000020 */
[----:B------:R-:W-:Y:S07]  /*12b0*/  BAR.SYNC.DEFER_BLOCKING 0x0 ;  /* 0x0000000000007b1d */ /* 0x000fee0000010000 */
[----:B-1----:R-:W-:-:S08]  /*12c0*/  DFMA R8, R26, R10, R8 ;  /* 0x0000000a1a08722b */ /* 0x002fd00000000008 */
[----:B--2---:R-:W-:-:S08]  /*12d0*/  DFMA R4, R4, R30, R8 ;  /* 0x0000001e0404722b */ /* 0x004fd00000000008 */
[----:B---3--:R-:W-:-:S07]  /*12e0*/  DFMA R24, R24, R6, R4 ;  /* 0x000000061818722b */ /* 0x008fce0000000004 */
[----:B------:R-:W-:Y:S04]  /*12f0*/  STG.E.64 desc[UR8][R22.64], R24 ;  /* 0x0000001816007986 */ /* 0x000fe8000c101b08 */
[----:B------:R-:W2:Y:S04]  /*1300*/  LDG.E.64 R36, desc[UR8][R14.64+0x80] ;  /* 0x000080080e247981 */ /* 0x000ea8000c1e1b00 */
[----:B------:R-:W3:Y:S01]  /*1310*/  LDG.E.64 R12, desc[UR8][R12.64+0x80] ;  /* 0x000080080c0c7981 */ /* 0x000ee2000c1e1b00 */
[----:B------:R-:W-:-:S03]  /*1320*/  VIADD R16, R16, 0x2 ;  /* 0x0000000210107836 */ /* 0x000fc60000000000 */
        /* <DEDUP_REMOVED lines=10> */
[----:B------:R-:W4:Y:S01]  /*13d0*/  LDS.128 R12, [R17+0x20] ;  /* 0x00002000110c7984 */ /* 0x000f220000000c00 */
[----:B0-----:R-:W-:-:S03]  /*13e0*/  DFMA R8, R8, R28, R24 ;  /* 0x0000001c0808722b */ /* 0x001fc60000000018 */
[----:B------:R-:W0:Y:S04]  /*13f0*/  LDS.64 R24, [R3+0x280] ;  /* 0x0002800003187984 */ /* 0x000e280000000a00 */
[----:B------:R-:W-:Y:S01]  /*1400*/  LDS.64 R28, [R3+0x300] ;  /* 0x00030000031c7984 */ /* 0x000fe20000000a00 */
[----:B-1----:R-:W-:-:S03]  /*1410*/  DFMA R34, R34, R10, R8 ;  /* 0x0000000a2222722b */ /* 0x002fc60000000008 */
[----:B------:R-:W1:Y:S05]  /*1420*/  LDS.128 R8, [R17+0x30] ;  /* 0x0000300011087984 */ /* 0x000e6a0000000c00 */
[----:B--2---:R-:W-:Y:S01]  /*1430*/  DFMA R34, R4, R32, R34 ;  /* 0x000000200422722b */ /* 0x004fe20000000022 */
[----:B------:R-:W2:Y:S07]  /*1440*/  LDS.64 R32, [R3+0x380] ;  /* 0x0003800003207984 */ /* 0x000eae0000000a00 */
[----:B---3--:R-:W-:Y:S01]  /*1450*/  DFMA R34, R26, R6, R34 ;  /* 0x000000061a22722b */ /* 0x008fe20000000022 */
[----:B------:R-:W-:Y:S04]  /*1460*/  LDS.64 R26, [R3+0x400] ;  /* 0x00040000031a7984 */ /* 0x000fe80000000a00 */
[----:B------:R-:W3:Y:S03]  /*1470*/  LDS.128 R4, [R17+0x40] ;  /* 0x0000400011047984 */ /* 0x000ee60000000c00 */
[----:B----4-:R-:W-:Y:S01]  /*1480*/  DFMA R34, R12, R30, R34 ;  /* 0x0000001e0c22722b */ /* 0x010fe20000000022 */
[----:B------:R-:W4:Y:S07]  /*1490*/  LDS.64 R30, [R3+0x480] ;  /* 0x00048000031e7984 */ /* 0x000f2e0000000a00 */
[----:B0-----:R-:W-:Y:S01]  /*14a0*/  DFMA R34, R24, R14, R34 ;  /* 0x0000000e1822722b */ /* 0x001fe20000000022 */
[----:B------:R-:W-:Y:S04]  /*14b0*/  LDS.64 R24, [R3+0x500] ;  /* 0x0005000003187984 */ /* 0x000fe80000000a00 */
[----:B------:R-:W0:Y:S03]  /*14c0*/  LDS.128 R12, [R17+0x50] ;  /* 0x00005000110c7984 */ /* 0x000e260000000c00 */
[----:B-1----:R-:W-:Y:S01]  /*14d0*/  DFMA R34, R8, R28, R34 ;  /* 0x0000001c0822722b */ /* 0x002fe20000000022 */
[----:B------:R-:W1:Y:S07]  /*14e0*/  LDS.64 R28, [R3+0x580] ;  /* 0x00058000031c7984 */ /* 0x000e6e0000000a00 */
[----:B--2---:R-:W-:Y:S01]  /*14f0*/  DFMA R34, R32, R10, R34 ;  /* 0x0000000a2022722b */ /* 0x004fe20000000022 */
[----:B------:R-:W-:Y:S04]  /*1500*/  LDS.64 R32, [R3+0x600] ;  /* 0x0006000003207984 */ /* 0x000fe80000000a00 */
[----:B------:R-:W2:Y:S03]  /*1510*/  LDS.128 R8, [R17+0x60] ;  /* 0x0000600011087984 */ /* 0x000ea60000000c00 */
[----:B---3--:R-:W-:Y:S01]  /*1520*/  DFMA R34, R4, R26, R34 ;  /* 0x0000001a0422722b */ /* 0x008fe20000000022 */
[----:B------:R-:W3:Y:S07]  /*1530*/  LDS.64 R26, [R3+0x680] ;  /* 0x00068000031a7984 */ /* 0x000eee0000000a00 */
[----:B----4-:R-:W-:Y:S01]  /*1540*/  DFMA R34, R30, R6, R34 ;  /* 0x000000061e22722b */ /* 0x010fe20000000022 */
[----:B------:R-:W-:Y:S04]  /*1550*/  LDS.64 R30, [R3+0x700] ;  /* 0x00070000031e7984 */ /* 0x000fe80000000a00 */
[----:B------:R-:W4:Y:S03]  /*1560*/  LDS.128 R4, [R17+0x70] ;  /* 0x0000700011047984 */ /* 0x000f260000000c00 */
[----:B0-----:R-:W-:Y:S01]  /*1570*/  DFMA R24, R12, R24, R34 ;  /* 0x000000180c18722b */ /* 0x001fe20000000022 */
[----:B------:R-:W0:Y:S07]  /*1580*/  LDS.64 R12, [R3+0x780] ;  /* 0x00078000030c7984 */ /* 0x000e2e0000000a00 */
[----:B-1----:R-:W-:-:S08]  /*1590*/  DFMA R14, R28, R14, R24 ;  /* 0x0000000e1c0e722b */ /* 0x002fd00000000018 */
[----:B--2---:R-:W-:-:S08]  /*15a0*/  DFMA R8, R8, R32, R14 ;  /* 0x000000200808722b */ /* 0x004fd0000000000e */
[----:B---3--:R-:W-:-:S08]  /*15b0*/  DFMA R8, R26, R10, R8 ;  /* 0x0000000a1a08722b */ /* 0x008fd00000000008 */
[----:B----4-:R-:W-:-:S08]  /*15c0*/  DFMA R4, R4, R30, R8 ;  /* 0x0000001e0404722b */ /* 0x010fd00000000008 */
[----:B0-----:R-:W-:Y:S01]  /*15d0*/  DFMA R28, R12, R6, R4 ;  /* 0x000000060c1c722b */ /* 0x001fe20000000004 */
[----:B------:R-:W-:Y:S06]  /*15e0*/  BAR.SYNC.DEFER_BLOCKING 0x0 ;  /* 0x0000000000007b1d */ /* 0x000fec0000010000 */
[----:B------:R1:W-:Y:S04]  /*15f0*/  STG.E.64 desc[UR8][R22.64], R28 ;  /* 0x0000001c16007986 */ /* 0x0003e8000c101b08 */
.L_x_2:
[----:B------:R-:W-:Y:S05]  /*1600*/  @P1 EXIT ;  /* 0x000000000000194d */ /* 0x000fea0003800000 */
[----:B------:R-:W2:Y:S01]  /*1610*/  LDC.64 R4, c[0x0][0x380] ;  /* 0x0000e000ff047b82 */ /* 0x000ea20000000a00 */
[C---:B------:R-:W-:Y:S01]  /*1620*/  IMAD R21, R16.reuse, 0x10, R21 ;  /* 0x0000001010157824 */ /* 0x040fe200078e0215 */
[----:B------:R-:W-:-:S06]  /*1630*/  LEA R19, R16, R19, 0x4 ;  /* 0x0000001310137211 */ /* 0x000fcc00078e20ff */
[----:B------:R-:W3:Y:S01]  /*1640*/  LDC.64 R6, c[0x0][0x390] ;  /* 0x0000e400ff067b82 */ /* 0x000ee20000000a00 */
[----:B--2---:R-:W-:-:S05]  /*1650*/  IMAD.WIDE R4, R21, 0x8, R4 ;  /* 0x0000000815047825 */ /* 0x004fca00078e0204 */
[----:B------:R-:W2:Y:S01]  /*1660*/  LDG.E.64 R20, desc[UR8][R4.64] ;  /* 0x0000000804147981 */ /* 0x000ea2000c1e1b00 */
[----:B---3--:R-:W-:-:S05]  /*1670*/  IMAD.WIDE R6, R19, 0x8, R6 ;  /* 0x0000000813067825 */ /* 0x008fca00078e0206 */
[----:B------:R-:W3:Y:S01]  /*1680*/  LDG.E.64 R30, desc[UR8][R6.64] ;  /* 0x00000008061e7981 */ /* 0x000ee2000c1e1b00 */
[----:B------:R-:W4:Y:S01]  /*1690*/  S2UR UR5, SR_CgaCtaId ;  /* 0x00000000000579c3 */ /* 0x000f220000008800 */
[----:B------:R-:W-:Y:S02]  /*16a0*/  UMOV UR4, 0x400 ;  /* 0x0000040000047882 */ /* 0x000fe40000000000 */
[----:B------:R-:W-:Y:S02]  /*16b0*/  UIADD3 UR6, UPT, UPT, UR4, 0x800, URZ ;  /* 0x0000080004067890 */ /* 0x000fe4000fffe0ff */
[----:B----4-:R-:W-:Y:S02]  /*16c0*/  ULEA UR4, UR5, UR4, 0x18 ;  /* 0x0000000405047291 */ /* 0x010fe4000f8ec0ff */
[----:B------:R-:W-:-:S04]  /*16d0*/  ULEA UR6, UR5, UR6, 0x18 ;  /* 0x0000000605067291 */ /* 0x000fc8000f8ec0ff */
[----:B------:R-:W-:Y:S02]  /*16e0*/  LEA R17, R2, UR4, 0x7 ;  /* 0x0000000402117c11 */ /* 0x000fe4000f8e38ff */
[----:B------:R-:W-:-:S03]  /*16f0*/  LEA R3, R0, UR6, 0x3 ;  /* 0x0000000600037c11 */ /* 0x000fc6000f8e18ff */
[----:B------:R-:W-:Y:S01]  /*1700*/  IMAD R37, R0, 0x8, R17 ;  /* 0x0000000800257824 */ /* 0x000fe200078e0211 */
[----:B------:R-:W-:-:S04]  /*1710*/  LEA R2, R2, R3, 0x7 ;  /* 0x0000000302027211 */ /* 0x000fc800078e38ff */
[----:B--2---:R-:W-:Y:S04]  /*1720*/  STS.64 [R37], R20 ;  /* 0x0000001425007388 */ /* 0x004fe80000000a00 */
[----:B---3--:R-:W-:Y:S01]  /*1730*/  STS.64 [R2], R30 ;  /* 0x0000001e02007388 */ /* 0x008fe20000000a00 */
[----:B------:R-:W-:Y:S06]  /*1740*/  BAR.SYNC.DEFER_BLOCKING 0x0 ;  /* 0x0000000000007b1d */ /* 0x000fec0000010000 */
[----:B------:R-:W-:Y:S04]  /*1750*/  LDS.64 R32, [R3] ;  /* 0x0000000003207984 */ /* 0x000fe80000000a00 */
[----:B------:R-:W2:Y:S04]  /*1760*/  LDS.128 R4, [R17] ;  /* 0x0000000011047984 */ /* 0x000ea80000000c00 */
[----:B------:R-:W3:Y:S04]  /*1770*/  LDS.64 R34, [R3+0x80] ;  /* 0x0000800003227984 */ /* 0x000ee80000000a00 */
[----:B------:R-:W-:Y:S04]  /*1780*/  LDS.64 R26, [R3+0x100] ;  /* 0x00010000031a7984 */ /* 0x000fe80000000a00 */
[----:B------:R-:W4:Y:S04]  /*1790*/  LDS.128 R12, [R17+0x10] ;  /* 0x00001000110c7984 */ /* 0x000f280000000c00 */
[----:B------:R-:W5:Y:S04]  /*17a0*/  LDS.64 R18, [R3+0x180] ;  /* 0x0001800003127984 */ /* 0x000f680000000a00 */
[----:B------:R-:W-:Y:S04]  /*17b0*/  LDS.64 R24, [R3+0x200] ;  /* 0x0002000003187984 */ /* 0x000fe80000000a00 */
[----:B------:R-:W5:Y:S04]  /*17c0*/  LDS.128 R8, [R17+0x20] ;  /* 0x0000200011087984 */ /* 0x000f680000000c00 */
[----:B------:R-:W-:Y:S01]  /*17d0*/  LDS.64 R20, [R3+0x300] ;  /* 0x0003000003147984 */ /* 0x000fe20000000a00 */
[----:B--2---:R-:W-:-:S03]  /*17e0*/  DFMA R4, R4, R32, R28 ;  /* 0x000000200404722b */ /* 0x004fc6000000001c */
[----:B01----:R-:W0:Y:S05]  /*17f0*/  LDS.64 R28, [R3+0x280] ;  /* 0x00028000031c7984 */ /* 0x003e2a0000000a00 */
[----:B---3--:R-:W-:Y:S02]  /*1800*/  DFMA R34, R34, R6, R4 ;  /* 0x000000062222722b */ /* 0x008fe40000000004 */
[----:B------:R-:W1:Y:S06]  /*1810*/  LDS.128 R4, [R17+0x30] ;  /* 0x0000300011047984 */ /* 0x000e6c0000000c00 */
[----:B----4-:R-:W-:Y:S01]  /*1820*/  DFMA R12, R12, R26, R34 ;  /* 0x0000001a0c0c722b */ /* 0x010fe20000000022 */
[----:B------:R-:W2:Y:S07]  /*1830*/  LDS.64 R26, [R3+0x380] ;  /* 0x00038000031a7984 */ /* 0x000eae0000000a00 */
[----:B-----5:R-:W-:Y:S01]  /*1840*/  DFMA R30, R18, R14, R12 ;  /* 0x0000000e121e722b */ /* 0x020fe2000000000c */
[----:B------:R-:W-:Y:S04]  /*1850*/  LDS.64 R18, [R3+0x400] ;  /* 0x0004000003127984 */ /* 0x000fe80000000a00 */
[----:B------:R-:W3:Y:S03]  /*1860*/  LDS.128 R12, [R17+0x40] ;  /* 0x00004000110c7984 */ /* 0x000ee60000000c00 */
[----:B------:R-:W-:Y:S01]  /*1870*/  DFMA R8, R8, R24, R30 ;  /* 0x000000180808722b */ /* 0x000fe2000000001e */
        /* <DEDUP_REMOVED lines=22> */
[----:B------:R-:W-:Y:S01]  /*19e0*/  STG.E.64 desc[UR8][R22.64], R4 ;  /* 0x0000000416007986 */ /* 0x000fe2000c101b08 */
[----:B------:R-:W-:Y:S05]  /*19f0*/  EXIT ;  /* 0x000000000000794d */ /* 0x000fea0003800000 */
.L_x_3:
[----:B------:R-:W-:-:S00]  /*1a00*/  BRA `(.L_x_3) ;  /* 0xfffffffc00fc7947 */ /* 0x000fc0000383ffff */
[----:B------:R-:W-:-:S00]  /*1a10*/  NOP ;  /* 0x0000000000007918 */ /* 0x000fc00000000000 */
        /* <DEDUP_REMOVED lines=14> */
.L_x_27:


//--------------------- .text._Z6mxm_1dPdiS_iS_i  --------------------------
	.section	.text._Z6mxm_1dPdiS_iS_i,"ax",@progbits
	.align	128
        .global         _Z6mxm_1dPdiS_iS_i
        .type           _Z6mxm_1dPdiS_iS_i,@function
        .size           _Z6mxm_1dPdiS_iS_i,(.L_x_28 - _Z6mxm_1dPdiS_iS_i)
        .other          _Z6mxm_1dPdiS_iS_i,@"STO_CUDA_ENTRY STV_DEFAULT"
_Z6mxm_1dPdiS_iS_i:
.text._Z6mxm_1dPdiS_iS_i:
[----:B------:R-:W-:Y:S01]  /*0000*/  LDC R1, c[0x0][0x37c] ;  /* 0x0000df00ff017b82 */ /* 0x000fe20000000800 */
[----:B------:R-:W0:Y:S07]  /*0010*/  S2R R5, SR_TID.X ;  /* 0x0000000000057919 */ /* 0x000e2e0000002100 */
[----:B------:R-:W0:Y:S08]  /*0020*/  S2UR UR4, SR_CTAID.X ;  /* 0x00000000000479c3 */ /* 0x000e300000002500 */
[----:B------:R-:W0:Y:S08]  /*0030*/  LDC R0, c[0x0][0x360] ;  /* 0x0000d800ff007b82 */ /* 0x000e300000000800 */
[----:B------:R-:W1:Y:S08]  /*0040*/  LDC R2, c[0x0][0x3a8] ;  /* 0x0000ea00ff027b82 */ /* 0x000e700000000800 */
[----:B------:R-:W2:Y:S01]  /*0050*/  LDC R3, c[0x0][0x388] ;  /* 0x0000e200ff037b82 */ /* 0x000ea20000000800 */
[----:B0-----:R-:W-:Y:S01]  /*0060*/  IMAD R0, R0, UR4, R5 ;  /* 0x0000000400007c24 */ /* 0x001fe2000f8e0205 */
[----:B-1----:R-:W-:-:S04]  /*0070*/  ISETP.GE.AND P0, PT, R2, 0x1, PT ;  /* 0x000000010200780c */ /* 0x002fc80003f06270 */
[----:B--2---:R-:W-:-:S13]  /*0080*/  ISETP.GE.OR P0, PT, R0, R3, !P0 ;  /* 0x000000030000720c */ /* 0x004fda0004706670 */
[----:B------:R-:W-:Y:S05]  /*0090*/  @P0 EXIT ;  /* 0x000000000000094d */ /* 0x000fea0003800000 */
[----:B------:R-:W0:Y:S01]  /*00a0*/  LDCU UR5, c[0x0][0x398] ;  /* 0x00007300ff0577ac */ /* 0x000e220008000800 */
[----:B------:R-:W1:Y:S01]  /*00b0*/  LDCU.64 UR12, c[0x0][0x358] ;  /* 0x00006b00ff0c77ac */ /* 0x000e620008000a00 */
[----:B0-----:R-:W-:-:S09]  /*00c0*/  UISETP.GE.AND UP0, UPT, UR5, 0x1, UPT ;  /* 0x000000010500788c */ /* 0x001fd2000bf06270 */
[----:B-1----:R-:W-:Y:S05]  /*00d0*/  BRA.U !UP0, `(.L_x_4) ;  /* 0x0000000908387547 */ /* 0x002fea000b800000 */
[----:B------:R-:W-:Y:S02]  /*00e0*/  ULOP3.LUT UR10, UR5, 0x7ffffff8, URZ, 0xc0, !UPT ;  /* 0x7ffffff8050a7892 */ /* 0x000fe4000f8ec0ff */
[----:B------:R-:W-:Y:S02]  /*00f0*/  ULOP3.LUT UR5, UR5, 0x7, URZ, 0xc0, !UPT ;  /* 0x0000000705057892 */ /* 0x000fe4000f8ec0ff */
[----:B------:R-:W-:Y:S01]  /*0100*/  UIADD3 UR8, UPT, UPT, -UR10, URZ, URZ ;  /* 0x000000ff0a087290 */ /* 0x000fe2000fffe1ff */
[----:B------:R-:W-:-:S11]  /*0110*/  UMOV UR4, URZ ;  /* 0x000000ff00047c82 */ /* 0x000fd60008000000 */
.L_x_10:
[----:B0-----:R-:W0:Y:S01]  /*0120*/  LDCU UR9, c[0x0][0x398] ;  /* 0x00007300ff0977ac */ /* 0x001e220008000800 */
[----:B------:R-:W-:Y:S01]  /*0130*/  HFMA2 R3, -RZ, RZ, 0, 0 ;  /* 0x00000000ff037431 */ /* 0x000fe200000001ff */
[----:B------:R-:W-:Y:S01]  /*0140*/  CS2R R12, SRZ ;  /* 0x00000000000c7805 */ /* 0x000fe2000001ff00 */
[----:B0-----:R-:W-:Y:S02]  /*0150*/  UISETP.GE.U32.AND UP0, UPT, UR9, 0x8, UPT ;  /* 0x000000080900788c */ /* 0x001fe4000bf06070 */
[----:B------:R-:W-:-:S07]  /*0160*/  UIMAD UR14, UR4, UR9, URZ ;  /* 0x00000009040e72a4 */ /* 0x000fce000f8e02ff */
[----:B------:R-:W-:Y:S05]  /*0170*/  BRA.U !UP0, `(.L_x_5) ;  /* 0x0000000108d07547 */ /* 0x000fea000b800000 */
[----:B------:R-:W0:Y:S01]  /*0180*/  LDCU.64 UR6, c[0x0][0x390] ;  /* 0x00007200ff0677ac */ /* 0x000e220008000a00 */
[----:B------:R-:W-:Y:S02]  /*0190*/  MOV R24, R0 ;  /* 0x0000000000187202 */ /* 0x000fe40000000f00 */
[----:B------:R-:W-:Y:S01]  /*01a0*/  CS2R R12, SRZ ;  /* 0x00000000000c7805 */ /* 0x000fe2000001ff00 */
[----:B0-----:R-:W-:-:S04]  /*01b0*/  UIMAD.WIDE.U32 UR6, UR14, 0x8, UR6 ;  /* 0x000000080e0678a5 */ /* 0x001fc8000f8e0006 */
[----:B------:R-:W-:-:S04]  /*01c0*/  UIADD3 UR11, UP0, UPT, UR6, 0x20, URZ ;  /* 0x00000020060b7890 */ /* 0x000fc8000ff1e0ff */
[----:B------:R-:W-:Y:S02]  /*01d0*/  UIADD3.X UR6, UPT, UPT, URZ, UR7, URZ, UP0, !UPT ;  /* 0x00000007ff067290 */ /* 0x000fe400087fe4ff */
[----:B------:R-:W-:-:S04]  /*01e0*/  MOV R10, UR11 ;  /* 0x0000000b000a7c02 */ /* 0x000fc80008000f00 */
[----:B------:R-:W-:Y:S01]  /*01f0*/  MOV R11, UR6 ;  /* 0x00000006000b7c02 */ /* 0x000fe20008000f00 */
[----:B------:R-:W-:-:S06]  /*0200*/  UMOV UR6, UR8 ;  /* 0x0000000800067c82 */ /* 0x000fcc0008000000 */
.L_x_6:
[----:B------:R-:W0:Y:S01]  /*0210*/  LDC.64 R22, c[0x0][0x380] ;  /* 0x0000e000ff167b82 */ /* 0x000e220000000a00 */
[----:B------:R-:W-:Y:S02]  /*0220*/  MOV R2, R10 ;  /* 0x0000000a00027202 */ /* 0x000fe40000000f00 */
[----:B------:R-:W-:-:S05]  /*0230*/  MOV R3, R11 ;  /* 0x0000000b00037202 */ /* 0x000fca0000000f00 */
[----:B------:R-:W1:Y:S01]  /*0240*/  LDC R25, c[0x0][0x388] ;  /* 0x0000e200ff197b82 */ /* 0x000e620000000800 */
[----:B------:R-:W2:Y:S04]  /*0250*/  LDG.E.64 R6, desc[UR12][R2.64+-0x20] ;  /* 0xffffe00c02067981 */ /* 0x000ea8000c1e1b00 */
[----:B------:R-:W3:Y:S04]  /*0260*/  LDG.E.64 R20, desc[UR12][R2.64+-0x18] ;  /* 0xffffe80c02147981 */ /* 0x000ee8000c1e1b00 */
[----:B------:R-:W4:Y:S04]  /*0270*/  LDG.E.64 R18, desc[UR12][R2.64+-0x10] ;  /* 0xfffff00c02127981 */ /* 0x000f28000c1e1b00 */
[----:B------:R-:W5:Y:S01]  /*0280*/  LDG.E.64 R8, desc[UR12][R2.64+-0x8] ;  /* 0xfffff80c02087981 */ /* 0x000f62000c1e1b00 */
[----:B0-----:R-:W-:-:S05]  /*0290*/  IMAD.WIDE R22, R24, 0x8, R22 ;  /* 0x0000000818167825 */ /* 0x001fca00078e0216 */
[----:B------:R-:W2:Y:S01]  /*02a0*/  LDG.E.64 R14, desc[UR12][R22.64] ;  /* 0x0000000c160e7981 */ /* 0x000ea2000c1e1b00 */
[----:B-1----:R-:W-:-:S05]  /*02b0*/  IMAD.WIDE R26, R25, 0x8, R22 ;  /* 0x00000008191a7825 */ /* 0x002fca00078e0216 */
[----:B------:R0:W3:Y:S02]  /*02c0*/  LDG.E.64 R10, desc[UR12][R26.64] ;  /* 0x0000000c1a0a7981 */ /* 0x0000e4000c1e1b00 */
[----:B0-----:R-:W-:-:S05]  /*02d0*/  IMAD.WIDE R26, R25, 0x8, R26 ;  /* 0x00000008191a7825 */ /* 0x001fca00078e021a */
[----:B------:R-:W4:Y:S01]  /*02e0*/  LDG.E.64 R16, desc[UR12][R26.64] ;  /* 0x0000000c1a107981 */ /* 0x000f22000c1e1b00 */
[----:B------:R-:W-:-:S05]  /*02f0*/  IMAD.WIDE R28, R25, 0x8, R26 ;  /* 0x00000008191c7825 */ /* 0x000fca00078e021a */
[----:B------:R0:W5:Y:S02]  /*0300*/  LDG.E.64 R4, desc[UR12][R28.64] ;  /* 0x0000000c1c047981 */ /* 0x000164000c1e1b00 */
[----:B0-----:R-:W-:-:S04]  /*0310*/  IMAD.WIDE R28, R25, 0x8, R28 ;  /* 0x00000008191c7825 */ /* 0x001fc800078e021c */
[----:B------:R-:W-:-:S04]  /*0320*/  IMAD.WIDE R22, R25, 0x8, R28 ;  /* 0x0000000819167825 */ /* 0x000fc800078e021c */
[----:B------:R-:W-:Y:S01]  /*0330*/  IMAD.WIDE R26, R25, 0x8, R22 ;  /* 0x00000008191a7825 */ /* 0x000fe200078e0216 */
[----:B--2---:R-:W-:Y:S01]  /*0340*/  DFMA R12, R14, R6, R12 ;  /* 0x000000060e0c722b */ /* 0x004fe2000000000c */
[----:B------:R-:W2:Y:S04]  /*0350*/  LDG.E.64 R6, desc[UR12][R2.64] ;  /* 0x0000000c02067981 */ /* 0x000ea8000c1e1b00 */
[----:B------:R-:W2:Y:S03]  /*0360*/  LDG.E.64 R14, desc[UR12][R28.64] ;  /* 0x0000000c1c0e7981 */ /* 0x000ea6000c1e1b00 */
[----:B---3--:R-:W-:Y:S02]  /*0370*/  DFMA R20, R10, R20, R12 ;  /* 0x000000140a14722b */ /* 0x008fe4000000000c */
[----:B------:R-:W3:Y:S04]  /*0380*/  LDG.E.64 R12, desc[UR12][R2.64+0x8] ;  /* 0x0000080c020c7981 */ /* 0x000ee8000c1e1b00 */
[----:B------:R-:W3:Y:S02]  /*0390*/  LDG.E.64 R10, desc[UR12][R22.64] ;  /* 0x0000000c160a7981 */ /* 0x000ee4000c1e1b00 */
[----:B----4-:R-:W-:-:S02]  /*03a0*/  DFMA R20, R16, R18, R20 ;  /* 0x000000121014722b */ /* 0x010fc40000000014 */
[----:B------:R-:W4:Y:S04]  /*03b0*/  LDG.E.64 R18, desc[UR12][R2.64+0x10] ;  /* 0x0000100c02127981 */ /* 0x000f28000c1e1b00 */
[----:B------:R0:W4:Y:S02]  /*03c0*/  LDG.E.64 R16, desc[UR12][R26.64] ;  /* 0x0000000c1a107981 */ /* 0x000124000c1e1b00 */
[----:B-----5:R-:W-:Y:S02]  /*03d0*/  DFMA R20, R4, R8, R20 ;  /* 0x000000080414722b */ /* 0x020fe40000000014 */
[----:B------:R-:W5:Y:S01]  /*03e0*/  LDG.E.64 R4, desc[UR12][R2.64+0x18] ;  /* 0x0000180c02047981 */ /* 0x000f62000c1e1b00 */
[----:B0-----:R-:W-:-:S05]  /*03f0*/  IMAD.WIDE R26, R25, 0x8, R26 ;  /* 0x00000008191a7825 */ /* 0x001fca00078e021a */
[----:B------:R-:W5:Y:S01]  /*0400*/  LDG.E.64 R8, desc[UR12][R26.64] ;  /* 0x0000000c1a087981 */ /* 0x000f62000c1e1b00 */
[----:B------:R-:W-:-:S04]  /*0410*/  UIADD3 UR6, UPT, UPT, UR6, 0x8, URZ ;  /* 0x0000000806067890 */ /* 0x000fc8000fffe0ff */
[----:B------:R-:W-:Y:S01]  /*0420*/  UISETP.NE.AND UP0, UPT, UR6, URZ, UPT ;  /* 0x000000ff0600728c */ /* 0x000fe2000bf05270 */
[----:B------:R-:W-:Y:S01]  /*0430*/  LEA R24, R25, R24, 0x3 ;  /* 0x0000001819187211 */ /* 0x000fe200078e18ff */
[----:B--2---:R-:W-:-:S08]  /*0440*/  DFMA R6, R14, R6, R20 ;  /* 0x000000060e06722b */ /* 0x004fd00000000014 */
[----:B---3--:R-:W-:Y:S01]  /*0450*/  DFMA R6, R10, R12, R6 ;  /* 0x0000000c0a06722b */ /* 0x008fe20000000006 */
[----:B------:R-:W-:-:S07]  /*0460*/  IADD3 R10, P0, PT, R2, 0x40, RZ ;  /* 0x00000040020a7810 */ /* 0x000fce0007f1e0ff */
[----:B----4-:R-:W-:Y:S01]  /*0470*/  DFMA R6, R16, R18, R6 ;  /* 0x000000121006722b */ /* 0x010fe20000000006 */
[----:B------:R-:W-:-:S07]  /*0480*/  IADD3.X R11, PT, PT, RZ, R3, RZ, P0, !PT ;  /* 0x00000003ff0b7210 */ /* 0x000fce00007fe4ff */
[----:B-----5:R-:W-:Y:S01]  /*0490*/  DFMA R12, R8, R4, R6 ;  /* 0x00000004080c722b */ /* 0x020fe20000000006 */
[----:B------:R-:W-:Y:S10]  /*04a0*/  BRA.U UP0, `(.L_x_6) ;  /* 0xfffffffd00587547 */ /* 0x000ff4000b83ffff */
[----:B------:R-:W-:-:S07]  /*04b0*/  MOV R3, UR10 ;  /* 0x0000000a00037c02 */ /* 0x000fce0008000f00 */
.L_x_5:
[----:B------:R-:W-:-:S09]  /*04c0*/  UISETP.NE.AND UP0, UPT, UR5, URZ, UPT ;  /* 0x000000ff0500728c */ /* 0x000fd2000bf05270 */
[----:B------:R-:W-:Y:S05]  /*04d0*/  BRA.U !UP0, `(.L_x_7) ;  /* 0x0000000508107547 */ /* 0x000fea000b800000 */
[----:B------:R-:W-:Y:S02]  /*04e0*/  UIADD3 UR6, UPT, UPT, UR5, -0x1, URZ ;  /* 0xffffffff05067890 */ /* 0x000fe4000fffe0ff */
[----:B------:R-:W-:Y:S02]  /*04f0*/  ULOP3.LUT UP1, UR7, UR9, 0x3, URZ, 0xc0, !UPT ;  /* 0x0000000309077892 */ /* 0x000fe4000f82c0ff */
[----:B------:R-:W-:-:S09]  /*0500*/  UISETP.GE.U32.AND UP0, UPT, UR6, 0x3, UPT ;  /* 0x000000030600788c */ /* 0x000fd2000bf06070 */
[----:B------:R-:W-:Y:S05]  /*0510*/  BRA.U !UP0, `(.L_x_8) ;  /* 0x0000000108707547 */ /* 0x000fea000b800000 */
[----:B------:R-:W0:Y:S01]  /*0520*/  LDC R2, c[0x0][0x388] ;  /* 0x0000e200ff027b82 */ /* 0x000e220000000800 */
[C---:B------:R-:W-:Y:S02]  /*0530*/  IADD3 R11, PT, PT, R3.reuse, UR14, RZ ;  /* 0x0000000e030b7c10 */ /* 0x040fe4000fffe0ff */
[----:B------:R-:W-:-:S05]  /*0540*/  IADD3 R10, P0, PT, R3, UR14, RZ ;  /* 0x0000000e030a7c10 */ /* 0x000fca000ff1e0ff */
[----:B------:R-:W1:Y:S08]  /*0550*/  LDC.64 R6, c[0x0][0x390] ;  /* 0x0000e400ff067b82 */ /* 0x000e700000000a00 */
[----:B------:R-:W2:Y:S08]  /*0560*/  LDC.64 R22, c[0x0][0x380] ;  /* 0x0000e000ff167b82 */ /* 0x000eb00000000a00 */
[----:B------:R-:W3:Y:S01]  /*0570*/  LDC.64 R4, c[0x0][0x390] ;  /* 0x0000e400ff047b82 */ /* 0x000ee20000000a00 */
[----:B0-----:R-:W-:-:S02]  /*0580*/  IMAD R9, R3, R2, R0 ;  /* 0x0000000203097224 */ /* 0x001fc400078e0200 */
[----:B-1----:R-:W-:Y:S01]  /*0590*/  IMAD.WIDE.U32 R6, R11, 0x8, R6 ;  /* 0x000000080b067825 */ /* 0x002fe200078e0006 */
[----:B------:R-:W-:-:S05]  /*05a0*/  IADD3.X R11, PT, PT, RZ, RZ, RZ, P0, !PT ;  /* 0x000000ffff0b7210 */ /* 0x000fca00007fe4ff */
[----:B------:R-:W4:Y:S01]  /*05b0*/  LDG.E.64 R6, desc[UR12][R6.64] ;  /* 0x0000000c06067981 */ /* 0x000f22000c1e1b00 */
[----:B--2---:R-:W-:-:S05]  /*05c0*/  IMAD.WIDE R22, R9, 0x8, R22 ;  /* 0x0000000809167825 */ /* 0x004fca00078e0216 */
[----:B------:R-:W4:Y:S01]  /*05d0*/  LDG.E.64 R8, desc[UR12][R22.64] ;  /* 0x0000000c16087981 */ /* 0x000f22000c1e1b00 */
[----:B---3--:R-:W-:Y:S01]  /*05e0*/  LEA R4, P0, R10, R4, 0x3 ;  /* 0x000000040a047211 */ /* 0x008fe200078018ff */
[----:B------:R-:W-:-:S03]  /*05f0*/  IMAD.WIDE R24, R2, 0x8, R22 ;  /* 0x0000000802187825 */ /* 0x000fc600078e0216 */
[----:B------:R-:W-:Y:S02]  /*0600*/  LEA.HI.X R5, R10, R5, R11, 0x3, P0 ;  /* 0x000000050a057211 */ /* 0x000fe400000f1c0b */
[----:B------:R-:W2:Y:S01]  /*0610*/  LDG.E.64 R10, desc[UR12][R24.64] ;  /* 0x0000000c180a7981 */ /* 0x000ea2000c1e1b00 */
[----:B------:R-:W-:-:S03]  /*0620*/  IMAD.WIDE R26, R2, 0x8, R24 ;  /* 0x00000008021a7825 */ /* 0x000fc600078e0218 */
[----:B------:R-:W2:Y:S04]  /*0630*/  LDG.E.64 R14, desc[UR12][R4.64+0x8] ;  /* 0x0000080c040e7981 */ /* 0x000ea8000c1e1b00 */
[----:B------:R-:W3:Y:S01]  /*0640*/  LDG.E.64 R16, desc[UR12][R4.64+0x10] ;  /* 0x0000100c04107981 */ /* 0x000ee2000c1e1b00 */
[----:B------:R-:W-:-:S03]  /*0650*/  IMAD.WIDE R28, R2, 0x8, R26 ;  /* 0x00000008021c7825 */ /* 0x000fc600078e021a */
[----:B------:R-:W3:Y:S04]  /*0660*/  LDG.E.64 R18, desc[UR12][R26.64] ;  /* 0x0000000c1a127981 */ /* 0x000ee8000c1e1b00 */
[----:B------:R-:W5:Y:S04]  /*0670*/  LDG.E.64 R20, desc[UR12][R4.64+0x18] ;  /* 0x0000180c04147981 */ /* 0x000f68000c1e1b00 */
[----:B------:R-:W5:Y:S01]  /*0680*/  LDG.E.64 R28, desc[UR12][R28.64] ;  /* 0x0000000c1c1c7981 */ /* 0x000f62000c1e1b00 */
[----:B------:R-:W-:Y:S01]  /*0690*/  IADD3 R3, PT, PT, R3, 0x4, RZ ;  /* 0x0000000403037810 */ /* 0x000fe20007ffe0ff */
[----:B----4-:R-:W-:-:S08]  /*06a0*/  DFMA R6, R8, R6, R12 ;  /* 0x000000060806722b */ /* 0x010fd0000000000c */
[----:B--2---:R-:W-:-:S08]  /*06b0*/  DFMA R6, R10, R14, R6 ;  /* 0x0000000e0a06722b */ /* 0x004fd00000000006 */
[----:B---3--:R-:W-:-:S08]  /*06c0*/  DFMA R6, R18, R16, R6 ;  /* 0x000000101206722b */ /* 0x008fd00000000006 */
[----:B-----5:R-:W-:-:S11]  /*06d0*/  DFMA R12, R28, R20, R6 ;  /* 0x000000141c0c722b */ /* 0x020fd60000000006 */
.L_x_8:
[----:B------:R-:W-:Y:S05]  /*06e0*/  BRA.U !UP1, `(.L_x_7) ;  /* 0x00000001098c7547 */ /* 0x000fea000b800000 */
[----:B------:R-:W-:Y:S02]  /*06f0*/  UISETP.NE.AND UP0, UPT, UR7, 0x1, UPT ;  /* 0x000000010700788c */ /* 0x000fe4000bf05270 */
[----:B------:R-:W-:-:S04]  /*0700*/  ULOP3.LUT UR6, UR9, 0x1, URZ, 0xc0, !UPT ;  /* 0x0000000109067892 */ /* 0x000fc8000f8ec0ff */
[----:B------:R-:W-:-:S03]  /*0710*/  UISETP.NE.U32.AND UP1, UPT, UR6, 0x1, UPT ;  /* 0x000000010600788c */ /* 0x000fc6000bf25070 */
[----:B------:R-:W-:Y:S08]  /*0720*/  BRA.U !UP0, `(.L_x_9) ;  /* 0x0000000108507547 */ /* 0x000ff0000b800000 */
[----:B------:R-:W0:Y:S01]  /*0730*/  LDC R17, c[0x0][0x388] ;  /* 0x0000e200ff117b82 */ /* 0x000e220000000800 */
[C---:B------:R-:W-:Y:S02]  /*0740*/  IADD3 R11, PT, PT, R3.reuse, UR14, RZ ;  /* 0x0000000e030b7c10 */ /* 0x040fe4000fffe0ff */
[----:B------:R-:W-:-:S05]  /*0750*/  IADD3 R2, P0, PT, R3, UR14, RZ ;  /* 0x0000000e03027c10 */ /* 0x000fca000ff1e0ff */
[----:B------:R-:W1:Y:S08]  /*0760*/  LDC.64 R8, c[0x0][0x390] ;  /* 0x0000e400ff087b82 */ /* 0x000e700000000a00 */
[----:B------:R-:W2:Y:S08]  /*0770*/  LDC.64 R6, c[0x0][0x380] ;  /* 0x0000e000ff067b82 */ /* 0x000eb00000000a00 */
[----:B------:R-:W3:Y:S01]  /*0780*/  LDC.64 R4, c[0x0][0x390] ;  /* 0x0000e400ff047b82 */ /* 0x000ee20000000a00 */
[----:B0-----:R-:W-:-:S02]  /*0790*/  IMAD R15, R3, R17, R0 ;  /* 0x00000011030f7224 */ /* 0x001fc400078e0200 */
[----:B-1----:R-:W-:-:S06]  /*07a0*/  IMAD.WIDE.U32 R10, R11, 0x8, R8 ;  /* 0x000000080b0a7825 */ /* 0x002fcc00078e0008 */
[----:B------:R-:W4:Y:S01]  /*07b0*/  LDG.E.64 R10, desc[UR12][R10.64] ;  /* 0x0000000c0a0a7981 */ /* 0x000f22000c1e1b00 */
[----:B--2---:R-:W-:Y:S01]  /*07c0*/  IMAD.WIDE R6, R15, 0x8, R6 ;  /* 0x000000080f067825 */ /* 0x004fe200078e0206 */
[----:B------:R-:W-:-:S04]  /*07d0*/  IADD3.X R15, PT, PT, RZ, RZ, RZ, P0, !PT ;  /* 0x000000ffff0f7210 */ /* 0x000fc800007fe4ff */
[----:B------:R-:W4:Y:S01]  /*07e0*/  LDG.E.64 R8, desc[UR12][R6.64] ;  /* 0x0000000c06087981 */ /* 0x000f22000c1e1b00 */
[----:B---3--:R-:W-:-:S04]  /*07f0*/  LEA R14, P0, R2, R4, 0x3 ;  /* 0x00000004020e7211 */ /* 0x008fc800078018ff */
[----:B------:R-:W-:Y:S01]  /*0800*/  LEA.HI.X R15, R2, R5, R15, 0x3, P0 ;  /* 0x00000005020f7211 */ /* 0x000fe200000f1c0f */
[----:B------:R-:W-:-:S05]  /*0810*/  IMAD.WIDE R4, R17, 0x8, R6 ;  /* 0x0000000811047825 */ /* 0x000fca00078e0206 */
[----:B------:R-:W2:Y:S04]  /*0820*/  LDG.E.64 R14, desc[UR12][R14.64+0x8] ;  /* 0x0000080c0e0e7981 */ /* 0x000ea8000c1e1b00 */
[----:B------:R-:W2:Y:S01]  /*0830*/  LDG.E.64 R4, desc[UR12][R4.64] ;  /* 0x0000000c04047981 */ /* 0x000ea2000c1e1b00 */
[----:B------:R-:W-:Y:S01]  /*0840*/  IADD3 R3, PT, PT, R3, 0x2, RZ ;  /* 0x0000000203037810 */ /* 0x000fe20007ffe0ff */
[----:B----4-:R-:W-:-:S08]  /*0850*/  DFMA R8, R8, R10, R12 ;  /* 0x0000000a0808722b */ /* 0x010fd0000000000c */
[----:B--2---:R-:W-:-:S11]  /*0860*/  DFMA R12, R4, R14, R8 ;  /* 0x0000000e040c722b */ /* 0x004fd60000000008 */
.L_x_9:
[----:B------:R-:W-:Y:S05]  /*0870*/  BRA.U UP1, `(.L_x_7) ;  /* 0x0000000101287547 */ /* 0x000fea000b800000 */
[----:B------:R-:W0:Y:S01]  /*0880*/  LDC.64 R4, c[0x0][0x390] ;  /* 0x0000e400ff047b82 */ /* 0x000e220000000a00 */
[----:B------:R-:W1:Y:S01]  /*0890*/  LDCU UR6, c[0x0][0x388] ;  /* 0x00007100ff0677ac */ /* 0x000e620008000800 */
[----:B------:R-:W-:-:S06]  /*08a0*/  IADD3 R9, PT, PT, R3, UR14, RZ ;  /* 0x0000000e03097c10 */ /* 0x000fcc000fffe0ff */
[----:B------:R-:W2:Y:S01]  /*08b0*/  LDC.64 R6, c[0x0][0x380] ;  /* 0x0000e000ff067b82 */ /* 0x000ea20000000a00 */
[----:B-1----:R-:W-:Y:S02]  /*08c0*/  IMAD R3, R3, UR6, R0 ;  /* 0x0000000603037c24 */ /* 0x002fe4000f8e0200 */
[----:B0-----:R-:W-:-:S06]  /*08d0*/  IMAD.WIDE.U32 R4, R9, 0x8, R4 ;  /* 0x0000000809047825 */ /* 0x001fcc00078e0004 */
[----:B------:R-:W3:Y:S01]  /*08e0*/  LDG.E.64 R4, desc[UR12][R4.64] ;  /* 0x0000000c04047981 */ /* 0x000ee2000c1e1b00 */
[----:B--2---:R-:W-:-:S06]  /*08f0*/  IMAD.WIDE R2, R3, 0x8, R6 ;  /* 0x0000000803027825 */ /* 0x004fcc00078e0206 */
[----:B------:R-:W3:Y:S02]  /*0900*/  LDG.E.64 R2, desc[UR12][R2.64] ;  /* 0x0000000c02027981 */ /* 0x000ee4000c1e1b00 */
[----:B---3--:R-:W-:-:S11]  /*0910*/  DFMA R12, R2, R4, R12 ;  /* 0x00000004020c722b */ /* 0x008fd6000000000c */
.L_x_7:
[----:B------:R-:W0:Y:S08]  /*0920*/  LDC R5, c[0x0][0x388] ;  /* 0x0000e200ff057b82 */ /* 0x000e300000000800 */
[----:B------:R-:W1:Y:S08]  /*0930*/  LDC R4, c[0x0][0x3a8] ;  /* 0x0000ea00ff047b82 */ /* 0x000e700000000800 */
[----:B------:R-:W2:Y:S01]  /*0940*/  LDC.64 R2, c[0x0][0x3a0] ;  /* 0x0000e800ff027b82 */ /* 0x000ea20000000a00 */
[----:B0-----:R-:W-:Y:S01]  /*0950*/  IMAD R5, R5, UR4, R0 ;  /* 0x0000000405057c24 */ /* 0x001fe2000f8e0200 */
[----:B------:R-:W-:-:S06]  /*0960*/  UIADD3 UR4, UPT, UPT, UR4, 0x1, URZ ;  /* 0x0000000104047890 */ /* 0x000fcc000fffe0ff */
[----:B-1----:R-:W-:Y:S01]  /*0970*/  ISETP.NE.AND P0, PT, R4, UR4, PT ;  /* 0x0000000404007c0c */ /* 0x002fe2000bf05270 */
[----:B--2---:R-:W-:-:S05]  /*0980*/  IMAD.WIDE R2, R5, 0x8, R2 ;  /* 0x0000000805027825 */ /* 0x004fca00078e0202 */
[----:B------:R0:W-:Y:S07]  /*0990*/  STG.E.64 desc[UR12][R2.64], R12 ;  /* 0x0000000c02007986 */ /* 0x0001ee000c101b0c */
[----:B------:R-:W-:Y:S05]  /*09a0*/  @!P0 EXIT ;  /* 0x000000000000894d */ /* 0x000fea0003800000 */
[----:B------:R-:W-:Y:S05]  /*09b0*/  BRA `(.L_x_10) ;  /* 0xfffffff400d87947 */ /* 0x000fea000383ffff */
.L_x_4:
[C---:B------:R-:W-:Y:S02]  /*09c0*/  ISETP.GE.U32.AND P1, PT, R2.reuse, 0x8, PT ;  /* 0x000000080200780c */ /* 0x040fe40003f26070 */
[----:B------:R-:W-:Y:S02]  /*09d0*/  LOP3.LUT R5, R2, 0x7, RZ, 0xc0, !PT ;  /* 0x0000000702057812 */ /* 0x000fe400078ec0ff */
[----:B------:R-:W-:Y:S02]  /*09e0*/  MOV R4, RZ ;  /* 0x000000ff00047202 */ /* 0x000fe40000000f00 */
[----:B------:R-:W-:-:S07]  /*09f0*/  ISETP.NE.AND P0, PT, R5, RZ, PT ;  /* 0x000000ff0500720c */ /* 0x000fce0003f05270 */
[----:B------:R-:W-:Y:S06]  /*0a00*/  @!P1 BRA `(.L_x_11) ;  /* 0x00000000005c9947 */ /* 0x000fec0003800000 */
[----:B------:R-:W0:Y:S01]  /*0a10*/  LDC.64 R6, c[0x0][0x3a0] ;  /* 0x0000e800ff067b82 */ /* 0x000e220000000a00 */
[----:B------:R-:W-:Y:S01]  /*0a20*/  LOP3.LUT R4, R2, 0x7ffffff8, RZ, 0xc0, !PT ;  /* 0x7ffffff802047812 */ /* 0x000fe200078ec0ff */
[----:B------:R-:W-:-:S06]  /*0a30*/  UMOV UR4, URZ ;  /* 0x000000ff00047c82 */ /* 0x000fcc0008000000 */
.L_x_12:
[----:B-1----:R-:W-:Y:S01]  /*0a40*/  IMAD R9, R3, UR4, R0 ;  /* 0x0000000403097c24 */ /* 0x002fe2000f8e0200 */
[----:B------:R-:W-:-:S03]  /*0a50*/  UIADD3 UR4, UPT, UPT, UR4, 0x8, URZ ;  /* 0x0000000804047890 */ /* 0x000fc6000fffe0ff */
[----:B0-----:R-:W-:-:S03]  /*0a60*/  IMAD.WIDE R8, R9, 0x8, R6 ;  /* 0x0000000809087825 */ /* 0x001fc600078e0206 */
[----:B------:R-:W-:Y:S02]  /*0a70*/  ISETP.NE.AND P1, PT, R4, UR4, PT ;  /* 0x0000000404007c0c */ /* 0x000fe4000bf25270 */
[----:B------:R1:W-:Y:S01]  /*0a80*/  STG.E.64 desc[UR12][R8.64], RZ ;  /* 0x000000ff08007986 */ /* 0x0003e2000c101b0c */
[----:B------:R-:W-:-:S05]  /*0a90*/  IMAD.WIDE R10, R3, 0x8, R8 ;  /* 0x00000008030a7825 */ /* 0x000fca00078e0208 */
        /* <DEDUP_REMOVED lines=13> */
[----:B------:R-:W-:Y:S05]  /*0b70*/  @P1 BRA `(.L_x_12) ;  /* 0xfffffffc00b01947 */ /* 0x000fea000383ffff */
.L_x_11:
[----:B------:R-:W-:Y:S05]  /*0b80*/  @!P0 EXIT ;  /* 0x000000000000894d */ /* 0x000fea0003800000 */
[----:B------:R-:W-:Y:S02]  /*0b90*/  ISETP.GE.U32.AND P0, PT, R5, 0x4, PT ;  /* 0x000000040500780c */ /* 0x000fe40003f06070 */
[----:B-1----:R-:W-:-:S04]  /*0ba0*/  LOP3.LUT R14, R2, 0x3, RZ, 0xc0, !PT ;  /* 0x00000003020e7812 */ /* 0x002fc800078ec0ff */
[----:B------:R-:W-:-:S07]  /*0bb0*/  ISETP.NE.AND P1, PT, R14, RZ, PT ;  /* 0x000000ff0e00720c */ /* 0x000fce0003f25270 */
[----:B------:R-:W-:Y:S06]  /*0bc0*/  @!P0 BRA `(.L_x_13) ;  /* 0x00000000002c8947 */ /* 0x000fec0003800000 */
[----:B------:R-:W0:Y:S01]  /*0bd0*/  LDC.64 R6, c[0x0][0x3a0] ;  /* 0x0000e800ff067b82 */ /* 0x000e220000000a00 */
[C---:B------:R-:W-:Y:S01]  /*0be0*/  IMAD R5, R4.reuse, R3, R0 ;  /* 0x0000000304057224 */ /* 0x040fe200078e0200 */
[----:B------:R-:W-:-:S03]  /*0bf0*/  IADD3 R4, PT, PT, R4, 0x4, RZ ;  /* 0x0000000404047810 */ /* 0x000fc60007ffe0ff */
[----:B0-----:R-:W-:-:S05]  /*0c00*/  IMAD.WIDE R6, R5, 0x8, R6 ;  /* 0x0000000805067825 */ /* 0x001fca00078e0206 */
[----:B------:R0:W-:Y:S01]  /*0c10*/  STG.E.64 desc[UR12][R6.64], RZ ;  /* 0x000000ff06007986 */ /* 0x0001e2000c101b0c */
[----:B------:R-:W-:-:S05]  /*0c20*/  IMAD.WIDE R8, R3, 0x8, R6 ;  /* 0x0000000803087825 */ /* 0x000fca00078e0206 */
[----:B------:R0:W-:Y:S01]  /*0c30*/  STG.E.64 desc[UR12][R8.64], RZ ;  /* 0x000000ff08007986 */ /* 0x0001e2000c101b0c */
[----:B------:R-:W-:-:S05]  /*0c40*/  IMAD.WIDE R10, R3, 0x8, R8 ;  /* 0x00000008030a7825 */ /* 0x000fca00078e0208 */
[----:B------:R0:W-:Y:S01]  /*0c50*/  STG.E.64 desc[UR12][R10.64], RZ ;  /* 0x000000ff0a007986 */ /* 0x0001e2000c101b0c */
[----:B------:R-:W-:-:S05]  /*0c60*/  IMAD.WIDE R12, R3, 0x8, R10 ;  /* 0x00000008030c7825 */ /* 0x000fca00078e020a */
[----:B------:R0:W-:Y:S02]  /*0c70*/  STG.E.64 desc[UR12][R12.64], RZ ;  /* 0x000000ff0c007986 */ /* 0x0001e4000c101b0c */
.L_x_13:
[----:B------:R-:W-:Y:S05]  /*0c80*/  @!P1 EXIT ;  /* 0x000000000000994d */ /* 0x000fea0003800000 */
[----:B------:R-:W-:Y:S02]  /*0c90*/  ISETP.NE.AND P0, PT, R14, 0x1, PT ;  /* 0x000000010e00780c */ /* 0x000fe40003f05270 */
[----:B------:R-:W-:-:S04]  /*0ca0*/  LOP3.LUT R2, R2, 0x1, RZ, 0xc0, !PT ;  /* 0x0000000102027812 */ /* 0x000fc800078ec0ff */
[----:B------:R-:W-:-:S07]  /*0cb0*/  ISETP.NE.U32.AND P1, PT, R2, 0x1, PT ;  /* 0x000000010200780c */ /* 0x000fce0003f25070 */
[----:B------:R-:W-:Y:S06]  /*0cc0*/  @!P0 BRA `(.L_x_14) ;  /* 0x00000000001c8947 */ /* 0x000fec0003800000 */
[----:B0-----:R-:W0:Y:S01]  /*0cd0*/  LDC.64 R6, c[0x0][0x3a0] ;  /* 0x0000e800ff067b82 */ /* 0x001e220000000a00 */
[C---:B------:R-:W-:Y:S01]  /*0ce0*/  IMAD R5, R4.reuse, R3, R0 ;  /* 0x0000000304057224 */ /* 0x040fe200078e0200 */
[----:B------:R-:W-:-:S03]  /*0cf0*/  IADD3 R4, PT, PT, R4, 0x2, RZ ;  /* 0x0000000204047810 */ /* 0x000fc60007ffe0ff */
[----:B0-----:R-:W-:-:S05]  /*0d00*/  IMAD.WIDE R6, R5, 0x8, R6 ;  /* 0x0000000805067825 */ /* 0x001fca00078e0206 */
[----:B------:R1:W-:Y:S01]  /*0d10*/  STG.E.64 desc[UR12][R6.64], RZ ;  /* 0x000000ff06007986 */ /* 0x0003e2000c101b0c */
[----:B------:R-:W-:-:S05]  /*0d20*/  IMAD.WIDE R8, R3, 0x8, R6 ;  /* 0x0000000803087825 */ /* 0x000fca00078e0206 */
[----:B------:R1:W-:Y:S02]  /*0d30*/  STG.E.64 desc[UR12][R8.64], RZ ;  /* 0x000000ff08007986 */ /* 0x0003e4000c101b0c */
.L_x_14:
[----:B------:R-:W-:Y:S05]  /*0d40*/  @P1 EXIT ;  /* 0x000000000000194d */ /* 0x000fea0003800000 */
[----:B01----:R-:W0:Y:S01]  /*0d50*/  LDC.64 R6, c[0x0][0x3a0] ;  /* 0x0000e800ff067b82 */ /* 0x003e220000000a00 */
[----:B------:R-:W-:-:S04]  /*0d60*/  IMAD R3, R4, R3, R0 ;  /* 0x0000000304037224 */ /* 0x000fc800078e0200 */
[----:B0-----:R-:W-:-:S05]  /*0d70*/  IMAD.WIDE R2, R3, 0x8, R6 ;  /* 0x0000000803027825 */ /* 0x001fca00078e0206 */
[----:B------:R-:W-:Y:S01]  /*0d80*/  STG.E.64 desc[UR12][R2.64], RZ ;  /* 0x000000ff02007986 */ /* 0x000fe2000c101b0c */
[----:B------:R-:W-:Y:S05]  /*0d90*/  EXIT ;  /* 0x000000000000794d */ /* 0x000fea0003800000 */
.L_x_15:
        /* <DEDUP_REMOVED lines=14> */
.L_x_28:


//--------------------- .text._Z11mxm_vanillaPdiS_iS_iii --------------------------
	.section	.text._Z11mxm_vanillaPdiS_iS_iii,"ax",@progbits
	.align	128
        .global         _Z11mxm_vanillaPdiS_iS_iii
        .type           _Z11mxm_vanillaPdiS_iS_iii,@function
        .size           _Z11mxm_vanillaPdiS_iS_iii,(.L_x_29 - _Z11mxm_vanillaPdiS_iS_iii)
        .other          _Z11mxm_vanillaPdiS_iS_iii,@"STO_CUDA_ENTRY STV_DEFAULT"
_Z11mxm_vanillaPdiS_iS_iii:
.text._Z11mxm_vanillaPdiS_iS_iii:
[----:B------:R-:W-:Y:S01]  /*0000*/  LDC R1, c[0x0][0x37c] ;  /* 0x0000df00ff017b82 */ /* 0x000fe20000000800 */
[----:B------:R-:W0:Y:S07]  /*0010*/  S2R R5, SR_TID.X ;  /* 0x0000000000057919 */ /* 0x000e2e0000002100 */
[----:B------:R-:W1:Y:S01]  /*0020*/  LDC R2, c[0x0][0x364] ;  /* 0x0000d900ff027b82 */ /* 0x000e620000000800 */
[----:B------:R-:W2:Y:S01]  /*0030*/  LDCU UR7, c[0x0][0x3a8] ;  /* 0x00007500ff0777ac */ /* 0x000ea20008000800 */
[----:B------:R-:W1:Y:S01]  /*0040*/  S2R R3, SR_TID.Y ;  /* 0x0000000000037919 */ /* 0x000e620000002200 */
[----:B------:R-:W3:Y:S05]  /*0050*/  LDCU UR5, c[0x0][0x388] ;  /* 0x00007100ff0577ac */ /* 0x000eea0008000800 */
[----:B------:R-:W0:Y:S08]  /*0060*/  S2UR UR6, SR_CTAID.X ;  /* 0x00000000000679c3 */ /* 0x000e300000002500 */
[----:B------:R-:W0:Y:S08]  /*0070*/  LDC R0, c[0x0][0x360] ;  /* 0x0000d800ff007b82 */ /* 0x000e300000000800 */
[----:B------:R-:W1:Y:S01]  /*0080*/  S2UR UR4, SR_CTAID.Y ;  /* 0x00000000000479c3 */ /* 0x000e620000002600 */
[----:B0-----:R-:W-:-:S05]  /*0090*/  IMAD R0, R0, UR6, R5 ;  /* 0x0000000600007c24 */ /* 0x001fca000f8e0205 */
[----:B--2---:R-:W-:Y:S01]  /*00a0*/  ISETP.GE.AND P0, PT, R0, UR7, PT ;  /* 0x0000000700007c0c */ /* 0x004fe2000bf06270 */
[----:B-1----:R-:W-:-:S05]  /*00b0*/  IMAD R2, R2, UR4, R3 ;  /* 0x0000000402027c24 */ /* 0x002fca000f8e0203 */
[----:B---3--:R-:W-:-:S13]  /*00c0*/  ISETP.GE.OR P0, PT, R2, UR5, P0 ;  /* 0x0000000502007c0c */ /* 0x008fda0008706670 */
[----:B------:R-:W-:Y:S05]  /*00d0*/  @P0 EXIT ;  /* 0x000000000000094d */ /* 0x000fea0003800000 */
[----:B------:R-:W0:Y:S02]  /*00e0*/  LDC R3, c[0x0][0x3ac] ;  /* 0x0000eb00ff037b82 */ /* 0x000e240000000800 */
[----:B0-----:R-:W-:-:S13]  /*00f0*/  ISETP.GE.AND P0, PT, R3, 0x1, PT ;  /* 0x000000010300780c */ /* 0x001fda0003f06270 */
[----:B------:R-:W-:Y:S05]  /*0100*/  @!P0 EXIT ;  /* 0x000000000000894d */ /* 0x000fea0003800000 */
[----:B------:R-:W0:Y:S01]  /*0110*/  LDC R22, c[0x0][0x398] ;  /* 0x0000e600ff167b82 */ /* 0x000e220000000800 */
[----:B------:R-:W1:Y:S01]  /*0120*/  LDCU UR6, c[0x0][0x3b0] ;  /* 0x00007600ff0677ac */ /* 0x000e620008000800 */
[----:B------:R-:W2:Y:S01]  /*0130*/  LDCU.64 UR10, c[0x0][0x358] ;  /* 0x00006b00ff0a77ac */ /* 0x000ea20008000a00 */
[----:B-1----:R-:W-:-:S04]  /*0140*/  ULOP3.LUT UR4, UR6, 0x4, URZ, 0xc0, !UPT ;  /* 0x0000000406047892 */ /* 0x002fc8000f8ec0ff */
[----:B------:R-:W-:Y:S01]  /*0150*/  UIMAD UR4, UR4, UR7, URZ ;  /* 0x00000007040472a4 */ /* 0x000fe2000f8e02ff */
[----:B0-----:R-:W-:-:S13]  /*0160*/  ISETP.GE.AND P0, PT, R22, 0x1, PT ;  /* 0x000000011600780c */ /* 0x001fda0003f06270 */
[----:B--2---:R-:W-:Y:S05]  /*0170*/  @!P0 BRA `(.L_x_16) ;  /* 0x0000000800148947 */ /* 0x004fea0003800000 */
[----:B------:R-:W-:Y:S01]  /*0180*/  ULOP3.LUT UR8, UR6, 0x1, URZ, 0xc0, !UPT ;  /* 0x0000000106087892 */ /* 0x000fe2000f8ec0ff */
[C---:B------:R-:W-:Y:S01]  /*0190*/  LOP3.LUT R3, R22.reuse, 0x7ffffff8, RZ, 0xc0, !PT ;  /* 0x7ffffff816037812 */ /* 0x040fe200078ec0ff */
[----:B------:R-:W-:Y:S01]  /*01a0*/  HFMA2 R7, -RZ, RZ, 0, 0 ;  /* 0x00000000ff077431 */ /* 0x000fe200000001ff */
[----:B------:R-:W-:Y:S01]  /*01b0*/  ULOP3.LUT UR6, UR6, 0x2, URZ, 0xc0, !UPT ;  /* 0x0000000206067892 */ /* 0x000fe2000f8ec0ff */
[C---:B------:R-:W-:Y:S01]  /*01c0*/  LOP3.LUT R4, R22.reuse, 0x7, RZ, 0xc0, !PT ;  /* 0x0000000716047812 */ /* 0x040fe200078ec0ff */
[----:B------:R-:W-:Y:S01]  /*01d0*/  UISETP.NE.U32.AND UP0, UPT, UR8, 0x1, UPT ;  /* 0x000000010800788c */ /* 0x000fe2000bf05070 */
[----:B------:R-:W-:Y:S01]  /*01e0*/  LOP3.LUT R5, R22, 0x3, RZ, 0xc0, !PT ;  /* 0x0000000316057812 */ /* 0x000fe200078ec0ff */
[----:B------:R-:W-:Y:S01]  /*01f0*/  UIMAD UR6, UR6, UR7, URZ ;  /* 0x00000007060672a4 */ /* 0x000fe2000f8e02ff */
[----:B------:R-:W-:Y:S01]  /*0200*/  IADD3 R6, PT, PT, -R3, RZ, RZ ;  /* 0x000000ff03067210 */ /* 0x000fe20007ffe1ff */
[----:B------:R-:W-:-:S06]  /*0210*/  USEL UR5, UR5, URZ, !UP0 ;  /* 0x000000ff05057287 */ /* 0x000fcc000c000000 */
[----:B------:R-:W-:-:S07]  /*0220*/  IMAD R22, R22, UR5, RZ ;  /* 0x0000000516167c24 */ /* 0x000fce000f8e02ff */
.L_x_21:
[----:B------:R-:W0:Y:S01]  /*0230*/  LDC R23, c[0x0][0x398] ;  /* 0x0000e600ff177b82 */ /* 0x000e220000000800 */
[----:B------:R-:W-:Y:S01]  /*0240*/  IMAD R26, R7, UR6, R0 ;  /* 0x00000006071a7c24 */ /* 0x000fe2000f8e0200 */
[----:B------:R-:W-:Y:S01]  /*0250*/  MOV R25, RZ ;  /* 0x000000ff00197202 */ /* 0x000fe20000000f00 */
[----:B------:R-:W-:Y:S01]  /*0260*/  IMAD R24, R22, R7, R2 ;  /* 0x0000000716187224 */ /* 0x000fe200078e0202 */
[----:B------:R-:W-:Y:S02]  /*0270*/  CS2R R16, SRZ ;  /* 0x0000000000107805 */ /* 0x000fe4000001ff00 */
[----:B0-----:R-:W-:Y:S01]  /*0280*/  ISETP.GE.U32.AND P0, PT, R23, 0x8, PT ;  /* 0x000000081700780c */ /* 0x001fe20003f06070 */
[----:B------:R-:W-:-:S12]  /*0290*/  IMAD R26, R26, R23, RZ ;  /* 0x000000171a1a7224 */ /* 0x000fd800078e02ff */
[----:B------:R-:W-:Y:S05]  /*02a0*/  @!P0 BRA `(.L_x_17) ;  /* 0x0000000000b88947 */ /* 0x000fea0003800000 */
[----:B------:R-:W-:Y:S02]  /*02b0*/  MOV R28, R26 ;  /* 0x0000001a001c7202 */ /* 0x000fe40000000f00 */
[----:B------:R-:W-:Y:S02]  /*02c0*/  CS2R R16, SRZ ;  /* 0x0000000000107805 */ /* 0x000fe4000001ff00 */
[----:B------:R-:W-:Y:S02]  /*02d0*/  MOV R25, R24 ;  /* 0x0000001800197202 */ /* 0x000fe40000000f00 */
[----:B------:R-:W-:-:S07]  /*02e0*/  MOV R27, R6 ;  /* 0x00000006001b7202 */ /* 0x000fce0000000f00 */
.L_x_18:
[----:B------:R-:W0:Y:S08]  /*02f0*/  LDC.64 R8, c[0x0][0x390] ;  /* 0x0000e400ff087b82 */ /* 0x000e300000000a00 */
[----:B------:R-:W1:Y:S08]  /*0300*/  LDC.64 R18, c[0x0][0x380] ;  /* 0x0000e000ff127b82 */ /* 0x000e700000000a00 */
[----:B------:R-:W2:Y:S01]  /*0310*/  LDC R29, c[0x0][0x388] ;  /* 0x0000e200ff1d7b82 */ /* 0x000ea20000000800 */
[----:B0-----:R-:W-:-:S05]  /*0320*/  IMAD.WIDE R8, R28, 0x8, R8 ;  /* 0x000000081c087825 */ /* 0x001fca00078e0208 */
[----:B------:R-:W3:Y:S01]  /*0330*/  LDG.E.64 R12, desc[UR10][R8.64] ;  /* 0x0000000a080c7981 */ /* 0x000ee2000c1e1b00 */
[----:B-1----:R-:W-:-:S03]  /*0340*/  IMAD.WIDE R18, R25, 0x8, R18 ;  /* 0x0000000819127825 */ /* 0x002fc600078e0212 */
[----:B------:R-:W4:Y:S04]  /*0350*/  LDG.E.64 R20, desc[UR10][R8.64+0x8] ;  /* 0x0000080a08147981 */ /* 0x000f28000c1e1b00 */
[----:B------:R-:W3:Y:S01]  /*0360*/  LDG.E.64 R10, desc[UR10][R18.64] ;  /* 0x0000000a120a7981 */ /* 0x000ee2000c1e1b00 */
[----:B--2---:R-:W-:Y:S01]  /*0370*/  IMAD.WIDE R14, R29, 0x8, R18 ;  /* 0x000000081d0e7825 */ /* 0x004fe200078e0212 */
[----:B---3--:R-:W-:-:S04]  /*0380*/  DFMA R12, R10, R12, R16 ;  /* 0x0000000c0a0c722b */ /* 0x008fc80000000010 */
[----:B------:R0:W4:Y:S04]  /*0390*/  LDG.E.64 R10, desc[UR10][R14.64] ;  /* 0x0000000a0e0a7981 */ /* 0x000128000c1e1b00 */
[----:B------:R-:W2:Y:S01]  /*03a0*/  LDG.E.64 R16, desc[UR10][R8.64+0x10] ;  /* 0x0000100a08107981 */ /* 0x000ea2000c1e1b00 */
[----:B0-----:R-:W-:-:S05]  /*03b0*/  IMAD.WIDE R14, R29, 0x8, R14 ;  /* 0x000000081d0e7825 */ /* 0x001fca00078e020e */
[----:B------:R0:W2:Y:S02]  /*03c0*/  LDG.E.64 R18, desc[UR10][R14.64] ;  /* 0x0000000a0e127981 */ /* 0x0000a4000c1e1b00 */
[C---:B0-----:R-:W-:Y:S01]  /*03d0*/  IMAD.WIDE R14, R29.reuse, 0x8, R14 ;  /* 0x000000081d0e7825 */ /* 0x041fe200078e020e */
[----:B----4-:R-:W-:Y:S01]  /*03e0*/  DFMA R20, R10, R20, R12 ;  /* 0x000000140a14722b */ /* 0x010fe2000000000c */
[----:B------:R-:W3:Y:S04]  /*03f0*/  LDG.E.64 R10, desc[UR10][R8.64+0x18] ;  /* 0x0000180a080a7981 */ /* 0x000ee8000c1e1b00 */
[----:B------:R-:W3:Y:S03]  /*0400*/  LDG.E.64 R12, desc[UR10][R14.64] ;  /* 0x0000000a0e0c7981 */ /* 0x000ee6000c1e1b00 */
[----:B--2---:R-:W-:Y:S01]  /*0410*/  DFMA R18, R18, R16, R20 ;  /* 0x000000101212722b */ /* 0x004fe20000000014 */
[----:B------:R-:W-:-:S05]  /*0420*/  IMAD.WIDE R16, R29, 0x8, R14 ;  /* 0x000000081d107825 */ /* 0x000fca00078e020e */
[----:B------:R0:W2:Y:S02]  /*0430*/  LDG.E.64 R14, desc[UR10][R16.64] ;  /* 0x0000000a100e7981 */ /* 0x0000a4000c1e1b00 */
[----:B0-----:R-:W-:-:S05]  /*0440*/  IMAD.WIDE R16, R29, 0x8, R16 ;  /* 0x000000081d107825 */ /* 0x001fca00078e0210 */
[----:B------:R-:W4:Y:S01]  /*0450*/  LDG.E.64 R20, desc[UR10][R16.64] ;  /* 0x0000000a10147981 */ /* 0x000f22000c1e1b00 */
[----:B---3--:R-:W-:-:S03]  /*0460*/  DFMA R10, R12, R10, R18 ;  /* 0x0000000a0c0a722b */ /* 0x008fc60000000012 */
[----:B------:R-:W2:Y:S04]  /*0470*/  LDG.E.64 R12, desc[UR10][R8.64+0x20] ;  /* 0x0000200a080c7981 */ /* 0x000ea8000c1e1b00 */
[----:B------:R-:W4:Y:S01]  /*0480*/  LDG.E.64 R18, desc[UR10][R8.64+0x28] ;  /* 0x0000280a08127981 */ /* 0x000f22000c1e1b00 */
[----:B--2---:R-:W-:Y:S01]  /*0490*/  DFMA R10, R14, R12, R10 ;  /* 0x0000000c0e0a722b */ /* 0x004fe2000000000a */
[----:B------:R-:W-:-:S05]  /*04a0*/  IMAD.WIDE R12, R29, 0x8, R16 ;  /* 0x000000081d0c7825 */ /* 0x000fca00078e0210 */
[----:B------:R-:W2:Y:S02]  /*04b0*/  LDG.E.64 R14, desc[UR10][R12.64] ;  /* 0x0000000a0c0e7981 */ /* 0x000ea4000c1e1b00 */
[----:B----4-:R-:W-:Y:S02]  /*04c0*/  DFMA R18, R20, R18, R10 ;  /* 0x000000121412722b */ /* 0x010fe4000000000a */
[----:B------:R-:W2:Y:S01]  /*04d0*/  LDG.E.64 R10, desc[UR10][R8.64+0x30] ;  /* 0x0000300a080a7981 */ /* 0x000ea2000c1e1b00 */
[----:B------:R-:W-:-:S03]  /*04e0*/  IMAD.WIDE R20, R29, 0x8, R12 ;  /* 0x000000081d147825 */ /* 0x000fc600078e020c */
[----:B------:R-:W3:Y:S04]  /*04f0*/  LDG.E.64 R12, desc[UR10][R8.64+0x38] ;  /* 0x0000380a080c7981 */ /* 0x000ee8000c1e1b00 */
[----:B------:R-:W3:Y:S01]  /*0500*/  LDG.E.64 R20, desc[UR10][R20.64] ;  /* 0x0000000a14147981 */ /* 0x000ee2000c1e1b00 */
[----:B------:R-:W-:-:S04]  /*0510*/  IADD3 R27, PT, PT, R27, 0x8, RZ ;  /* 0x000000081b1b7810 */ /* 0x000fc80007ffe0ff */
[----:B------:R-:W-:Y:S02]  /*0520*/  ISETP.NE.AND P0, PT, R27, RZ, PT ;  /* 0x000000ff1b00720c */ /* 0x000fe40003f05270 */
[----:B------:R-:W-:Y:S02]  /*0530*/  LEA R25, R29, R25, 0x3 ;  /* 0x000000191d197211 */ /* 0x000fe400078e18ff */
[----:B------:R-:W-:Y:S01]  /*0540*/  IADD3 R28, PT, PT, R28, 0x8, RZ ;  /* 0x000000081c1c7810 */ /* 0x000fe20007ffe0ff */
[----:B--2---:R-:W-:-:S08]  /*0550*/  DFMA R10, R14, R10, R18 ;  /* 0x0000000a0e0a722b */ /* 0x004fd00000000012 */
[----:B---3--:R-:W-:Y:S01]  /*0560*/  DFMA R16, R20, R12, R10 ;  /* 0x0000000c1410722b */ /* 0x008fe2000000000a */
[----:B------:R-:W-:Y:S10]  /*0570*/  @P0 BRA `(.L_x_18) ;  /* 0xfffffffc005c0947 */ /* 0x000ff4000383ffff */
[----:B------:R-:W-:-:S07]  /*0580*/  MOV R25, R3 ;  /* 0x0000000300197202 */ /* 0x000fce0000000f00 */
.L_x_17:
[----:B------:R-:W-:-:S13]  /*0590*/  ISETP.NE.AND P0, PT, R4, RZ, PT ;  /* 0x000000ff0400720c */ /* 0x000fda0003f05270 */
[----:B------:R-:W-:Y:S05]  /*05a0*/  @!P0 BRA `(.L_x_19) ;  /* 0x0000000000dc8947 */ /* 0x000fea0003800000 */
[----:B------:R-:W-:Y:S02]  /*05b0*/  IADD3 R8, PT, PT, R4, -0x1, RZ ;  /* 0xffffffff04087810 */ /* 0x000fe40007ffe0ff */
[----:B------:R-:W-:Y:S02]  /*05c0*/  ISETP.NE.AND P1, PT, R5, RZ, PT ;  /* 0x000000ff0500720c */ /* 0x000fe40003f25270 */
[----:B------:R-:W-:-:S13]  /*05d0*/  ISETP.GE.U32.AND P0, PT, R8, 0x3, PT ;  /* 0x000000030800780c */ /* 0x000fda0003f06070 */
[----:B------:R-:W-:Y:S05]  /*05e0*/  @!P0 BRA `(.L_x_20) ;  /* 0x00000000005c8947 */ /* 0x000fea0003800000 */
[----:B------:R-:W0:Y:S01]  /*05f0*/  LDC R27, c[0x0][0x388] ;  /* 0x0000e200ff1b7b82 */ /* 0x000e220000000800 */
[----:B------:R-:W-:-:S07]  /*0600*/  IADD3 R11, PT, PT, R26, R25, RZ ;  /* 0x000000191a0b7210 */ /* 0x000fce0007ffe0ff */
[----:B------:R-:W1:Y:S08]  /*0610*/  LDC.64 R18, c[0x0][0x390] ;  /* 0x0000e400ff127b82 */ /* 0x000e700000000a00 */
[----:B------:R-:W2:Y:S01]  /*0620*/  LDC.64 R28, c[0x0][0x380] ;  /* 0x0000e000ff1c7b82 */ /* 0x000ea20000000a00 */
[----:B0-----:R-:W-:Y:S02]  /*0630*/  IMAD R9, R25, R27, R24 ;  /* 0x0000001b19097224 */ /* 0x001fe400078e0218 */
[----:B-1----:R-:W-:-:S05]  /*0640*/  IMAD.WIDE R18, R11, 0x8, R18 ;  /* 0x000000080b127825 */ /* 0x002fca00078e0212 */
[----:B------:R-:W3:Y:S01]  /*0650*/  LDG.E.64 R14, desc[UR10][R18.64] ;  /* 0x0000000a120e7981 */ /* 0x000ee2000c1e1b00 */
[----:B--2---:R-:W-:-:S03]  /*0660*/  IMAD.WIDE R28, R9, 0x8, R28 ;  /* 0x00000008091c7825 */ /* 0x004fc600078e021c */
[----:B------:R-:W2:Y:S04]  /*0670*/  LDG.E.64 R8, desc[UR10][R18.64+0x8] ;  /* 0x0000080a12087981 */ /* 0x000ea8000c1e1b00 */
[----:B------:R-:W3:Y:S01]  /*0680*/  LDG.E.64 R20, desc[UR10][R28.64] ;  /* 0x0000000a1c147981 */ /* 0x000ee2000c1e1b00 */
[----:B------:R-:W-:-:S05]  /*0690*/  IMAD.WIDE R12, R27, 0x8, R28 ;  /* 0x000000081b0c7825 */ /* 0x000fca00078e021c */
[----:B------:R-:W2:Y:S01]  /*06a0*/  LDG.E.64 R10, desc[UR10][R12.64] ;  /* 0x0000000a0c0a7981 */ /* 0x000ea2000c1e1b00 */
[----:B---3--:R-:W-:Y:S01]  /*06b0*/  DFMA R14, R20, R14, R16 ;  /* 0x0000000e140e722b */ /* 0x008fe20000000010 */
[C---:B------:R-:W-:Y:S02]  /*06c0*/  IMAD.WIDE R20, R27.reuse, 0x8, R12 ;  /* 0x000000081b147825 */ /* 0x040fe400078e020c */
[----:B------:R-:W3:Y:S05]  /*06d0*/  LDG.E.64 R16, desc[UR10][R18.64+0x18] ;  /* 0x0000180a12107981 */ /* 0x000eea000c1e1b00 */
[----:B--2---:R-:W-:Y:S01]  /*06e0*/  DFMA R14, R10, R8, R14 ;  /* 0x000000080a0e722b */ /* 0x004fe2000000000e */
[----:B------:R-:W2:Y:S04]  /*06f0*/  LDG.E.64 R8, desc[UR10][R18.64+0x10] ;  /* 0x0000100a12087981 */ /* 0x000ea8000c1e1b00 */
[----:B------:R0:W2:Y:S02]  /*0700*/  LDG.E.64 R10, desc[UR10][R20.64] ;  /* 0x0000000a140a7981 */ /* 0x0000a4000c1e1b00 */
[----:B0-----:R-:W-:-:S05]  /*0710*/  IMAD.WIDE R20, R27, 0x8, R20 ;  /* 0x000000081b147825 */ /* 0x001fca00078e0214 */
[----:B------:R-:W3:Y:S01]  /*0720*/  LDG.E.64 R28, desc[UR10][R20.64] ;  /* 0x0000000a141c7981 */ /* 0x000ee2000c1e1b00 */
[----:B------:R-:W-:Y:S01]  /*0730*/  IADD3 R25, PT, PT, R25, 0x4, RZ ;  /* 0x0000000419197810 */ /* 0x000fe20007ffe0ff */
[----:B--2---:R-:W-:-:S08]  /*0740*/  DFMA R8, R10, R8, R14 ;  /* 0x000000080a08722b */ /* 0x004fd0000000000e */
[----:B---3--:R-:W-:-:S11]  /*0750*/  DFMA R16, R28, R16, R8 ;  /* 0x000000101c10722b */ /* 0x008fd60000000008 */
.L_x_20:
[----:B------:R-:W-:Y:S05]  /*0760*/  @!P1 BRA `(.L_x_19) ;  /* 0x00000000006c9947 */ /* 0x000fea0003800000 */
[----:B------:R-:W-:Y:S02]  /*0770*/  ISETP.NE.AND P0, PT, R5, 0x1, PT ;  /* 0x000000010500780c */ /* 0x000fe40003f05270 */
[----:B------:R-:W-:-:S11]  /*0780*/  LOP3.LUT P1, RZ, R23, 0x1, RZ, 0xc0, !PT ;  /* 0x0000000117ff7812 */ /* 0x000fd6000782c0ff */
[----:B------:R-:W0:Y:S01]  /*0790*/  @P0 LDC R13, c[0x0][0x388] ;  /* 0x0000e200ff0d0b82 */ /* 0x000e220000000800 */
[----:B------:R-:W-:-:S07]  /*07a0*/  @P0 IADD3 R27, PT, PT, R26, R25, RZ ;  /* 0x000000191a1b0210 */ /* 0x000fce0007ffe0ff */
[----:B------:R-:W1:Y:S08]  /*07b0*/  @P0 LDC.64 R20, c[0x0][0x380] ;  /* 0x0000e000ff140b82 */ /* 0x000e700000000a00 */
[----:B------:R-:W2:Y:S08]  /*07c0*/  @P0 LDC.64 R18, c[0x0][0x390] ;  /* 0x0000e400ff120b82 */ /* 0x000eb00000000a00 */
[----:B------:R-:W3:Y:S01]  /*07d0*/  @P1 LDC R23, c[0x0][0x388] ;  /* 0x0000e200ff171b82 */ /* 0x000ee20000000800 */
[C---:B0-----:R-:W-:Y:S01]  /*07e0*/  @P0 IMAD R15, R25.reuse, R13, R24 ;  /* 0x0000000d190f0224 */ /* 0x041fe200078e0218 */
[----:B------:R-:W-:-:S06]  /*07f0*/  @P0 IADD3 R25, PT, PT, R25, 0x2, RZ ;  /* 0x0000000219190810 */ /* 0x000fcc0007ffe0ff */
[----:B------:R-:W0:Y:S01]  /*0800*/  @P1 LDC.64 R10, c[0x0][0x380] ;  /* 0x0000e000ff0a1b82 */ /* 0x000e220000000a00 */
[----:B-1----:R-:W-:-:S04]  /*0810*/  @P0 IMAD.WIDE R20, R15, 0x8, R20 ;  /* 0x000000080f140825 */ /* 0x002fc800078e0214 */
[----:B------:R-:W-:-:S03]  /*0820*/  @P0 IMAD.WIDE R12, R13, 0x8, R20 ;  /* 0x000000080d0c0825 */ /* 0x000fc600078e0214 */
[----:B------:R-:W1:Y:S01]  /*0830*/  @P1 LDC.64 R8, c[0x0][0x390] ;  /* 0x0000e400ff081b82 */ /* 0x000e620000000a00 */
[----:B------:R-:W4:Y:S01]  /*0840*/  @P0 LDG.E.64 R20, desc[UR10][R20.64] ;  /* 0x0000000a14140981 */ /* 0x000f22000c1e1b00 */
[----:B--2---:R-:W-:-:S03]  /*0850*/  @P0 IMAD.WIDE R18, R27, 0x8, R18 ;  /* 0x000000081b120825 */ /* 0x004fc600078e0212 */
[----:B------:R-:W2:Y:S04]  /*0860*/  @P0 LDG.E.64 R12, desc[UR10][R12.64] ;  /* 0x0000000a0c0c0981 */ /* 0x000ea8000c1e1b00 */
[----:B------:R-:W4:Y:S01]  /*0870*/  @P0 LDG.E.64 R14, desc[UR10][R18.64] ;  /* 0x0000000a120e0981 */ /* 0x000f22000c1e1b00 */
[----:B------:R-:W-:Y:S01]  /*0880*/  @P1 IADD3 R27, PT, PT, R26, R25, RZ ;  /* 0x000000191a1b1210 */ /* 0x000fe20007ffe0ff */
[----:B---3--:R-:W-:Y:S02]  /*0890*/  @P1 IMAD R23, R25, R23, R24 ;  /* 0x0000001719171224 */ /* 0x008fe400078e0218 */
[----:B------:R-:W2:Y:S02]  /*08a0*/  @P0 LDG.E.64 R24, desc[UR10][R18.64+0x8] ;  /* 0x0000080a12180981 */ /* 0x000ea4000c1e1b00 */
[----:B0-----:R-:W-:-:S06]  /*08b0*/  @P1 IMAD.WIDE R10, R23, 0x8, R10 ;  /* 0x00000008170a1825 */ /* 0x001fcc00078e020a */
[----:B------:R-:W3:Y:S01]  /*08c0*/  @P1 LDG.E.64 R10, desc[UR10][R10.64] ;  /* 0x0000000a0a0a1981 */ /* 0x000ee2000c1e1b00 */
[----:B-1----:R-:W-:-:S06]  /*08d0*/  @P1 IMAD.WIDE R8, R27, 0x8, R8 ;  /* 0x000000081b081825 */ /* 0x002fcc00078e0208 */
[----:B------:R-:W3:Y:S01]  /*08e0*/  @P1 LDG.E.64 R8, desc[UR10][R8.64] ;  /* 0x0000000a08081981 */ /* 0x000ee2000c1e1b00 */
[----:B----4-:R-:W-:-:S08]  /*08f0*/  @P0 DFMA R14, R20, R14, R16 ;  /* 0x0000000e140e022b */ /* 0x010fd00000000010 */
[----:B--2---:R-:W-:-:S08]  /*0900*/  @P0 DFMA R16, R12, R24, R14 ;  /* 0x000000180c10022b */ /* 0x004fd0000000000e */
[----:B---3--:R-:W-:-:S11]  /*0910*/  @P1 DFMA R16, R10, R8, R16 ;  /* 0x000000080a10122b */ /* 0x008fd60000000010 */
.L_x_19:
[----:B------:R-:W0:Y:S01]  /*0920*/  LDCU UR5, c[0x0][0x388] ;  /* 0x00007100ff0577ac */ /* 0x000e220008000800 */
[C---:B------:R-:W-:Y:S01]  /*0930*/  IMAD R11, R7.reuse, UR4, R0 ;  /* 0x00000004070b7c24 */ /* 0x040fe2000f8e0200 */
[----:B------:R-:W1:Y:S01]  /*0940*/  LDC.64 R8, c[0x0][0x3a0] ;  /* 0x0000e800ff087b82 */ /* 0x000e620000000a00 */
[----:B------:R-:W-:Y:S02]  /*0950*/  IADD3 R7, PT, PT, R7, 0x1, RZ ;  /* 0x0000000107077810 */ /* 0x000fe40007ffe0ff */
[----:B0-----:R-:W-:Y:S01]  /*0960*/  IMAD R11, R11, UR5, R2 ;  /* 0x000000050b0b7c24 */ /* 0x001fe2000f8e0202 */
[----:B------:R-:W0:Y:S03]  /*0970*/  LDCU UR5, c[0x0][0x3ac] ;  /* 0x00007580ff0577ac */ /* 0x000e260008000800 */
[----:B-1----:R-:W-:-:S05]  /*0980*/  IMAD.WIDE R8, R11, 0x8, R8 ;  /* 0x000000080b087825 */ /* 0x002fca00078e0208 */
[----:B------:R1:W-:Y:S01]  /*0990*/  STG.E.64 desc[UR10][R8.64], R16 ;  /* 0x0000001008007986 */ /* 0x0003e2000c101b0a */
[----:B0-----:R-:W-:-:S13]  /*09a0*/  ISETP.NE.AND P0, PT, R7, UR5, PT ;  /* 0x0000000507007c0c */ /* 0x001fda000bf05270 */
[----:B-1----:R-:W-:Y:S05]  /*09b0*/  @!P0 EXIT ;  /* 0x000000000000894d */ /* 0x002fea0003800000 */
[----:B------:R-:W-:Y:S05]  /*09c0*/  BRA `(.L_x_21) ;  /* 0xfffffff800187947 */ /* 0x000fea000383ffff */
.L_x_16:
[C---:B------:R-:W-:Y:S02]  /*09d0*/  ISETP.GE.U32.AND P1, PT, R3.reuse, 0x8, PT ;  /* 0x000000080300780c */ /* 0x040fe40003f26070 */
[----:B------:R-:W-:Y:S02]  /*09e0*/  LOP3.LUT R20, R3, 0x7, RZ, 0xc0, !PT ;  /* 0x0000000703147812 */ /* 0x000fe400078ec0ff */
[----:B------:R-:W-:Y:S02]  /*09f0*/  MOV R5, RZ ;  /* 0x000000ff00057202 */ /* 0x000fe40000000f00 */
[----:B------:R-:W-:-:S07]  /*0a00*/  ISETP.NE.AND P0, PT, R20, RZ, PT ;  /* 0x000000ff1400720c */ /* 0x000fce0003f05270 */
[----:B------:R-:W-:Y:S06]  /*0a10*/  @!P1 BRA `(.L_x_22) ;  /* 0x0000000000989947 */ /* 0x000fec0003800000 */
[----:B------:R-:W0:Y:S01]  /*0a20*/  LDC.64 R6, c[0x0][0x3a0] ;  /* 0x0000e800ff067b82 */ /* 0x000e220000000a00 */
[----:B------:R-:W-:Y:S01]  /*0a30*/  HFMA2 R4, -RZ, RZ, 0, 0 ;  /* 0x00000000ff047431 */ /* 0x000fe200000001ff */
[----:B------:R-:W-:-:S07]  /*0a40*/  LOP3.LUT R5, R3, 0x7ffffff8, RZ, 0xc0, !PT ;  /* 0x7ffffff803057812 */ /* 0x000fce00078ec0ff */
.L_x_23:
[C---:B--2---:R-:W-:Y:S01]  /*0a50*/  IMAD R9, R4.reuse, UR4, R0 ;  /* 0x0000000404097c24 */ /* 0x044fe2000f8e0200 */
[----:B------:R-:W-:-:S04]  /*0a60*/  IADD3 R4, PT, PT, R4, 0x8, RZ ;  /* 0x0000000804047810 */ /* 0x000fc80007ffe0ff */
[C---:B------:R-:W-:Y:S01]  /*0a70*/  IADD3 R11, PT, PT, R9.reuse, UR4, RZ ;  /* 0x00000004090b7c10 */ /* 0x040fe2000fffe0ff */
[--C-:B------:R-:W-:Y:S01]  /*0a80*/  IMAD R9, R9, UR5, R2.reuse ;  /* 0x0000000509097c24 */ /* 0x100fe2000f8e0202 */
[----:B------:R-:W-:Y:S02]  /*0a90*/  ISETP.NE.AND P1, PT, R4, R5, PT ;  /* 0x000000050400720c */ /* 0x000fe40003f25270 */
[C---:B------:R-:W-:Y:S01]  /*0aa0*/  IADD3 R13, PT, PT, R11.reuse, UR4, RZ ;  /* 0x000000040b0d7c10 */ /* 0x040fe2000fffe0ff */
[----:B------:R-:W-:Y:S02]  /*0ab0*/  IMAD R15, R11, UR5, R2 ;  /* 0x000000050b0f7c24 */ /* 0x000fe4000f8e0202 */
[----:B0-----:R-:W-:Y:S01]  /*0ac0*/  IMAD.WIDE R8, R9, 0x8, R6 ;  /* 0x0000000809087825 */ /* 0x001fe200078e0206 */
[----:B------:R-:W-:-:S03]  /*0ad0*/  IADD3 R17, PT, PT, R13, UR4, RZ ;  /* 0x000000040d117c10 */ /* 0x000fc6000fffe0ff */
[--C-:B------:R-:W-:Y:S01]  /*0ae0*/  IMAD R13, R13, UR5, R2.reuse ;  /* 0x000000050d0d7c24 */ /* 0x100fe2000f8e0202 */
[C---:B------:R-:W-:Y:S01]  /*0af0*/  IADD3 R19, PT, PT, R17.reuse, UR4, RZ ;  /* 0x0000000411137c10 */ /* 0x040fe2000fffe0ff */
[----:B------:R-:W-:Y:S01]  /*0b00*/  IMAD R11, R17, UR5, R2 ;  /* 0x00000005110b7c24 */ /* 0x000fe2000f8e0202 */
[----:B------:R0:W-:Y:S01]  /*0b10*/  STG.E.64 desc[UR10][R8.64], RZ ;  /* 0x000000ff08007986 */ /* 0x0001e2000c101b0a */
[----:B------:R-:W-:Y:S01]  /*0b20*/  IMAD.WIDE R14, R15, 0x8, R6 ;  /* 0x000000080f0e7825 */ /* 0x000fe200078e0206 */
[----:B------:R-:W-:-:S03]  /*0b30*/  IADD3 R21, PT, PT, R19, UR4, RZ ;  /* 0x0000000413157c10 */ /* 0x000fc6000fffe0ff */
[--C-:B------:R-:W-:Y:S01]  /*0b40*/  IMAD R19, R19, UR5, R2.reuse ;  /* 0x0000000513137c24 */ /* 0x100fe2000f8e0202 */
[C---:B------:R-:W-:Y:S01]  /*0b50*/  IADD3 R23, PT, PT, R21.reuse, UR4, RZ ;  /* 0x0000000415177c10 */ /* 0x040fe2000fffe0ff */
[----:B------:R-:W-:Y:S01]  /*0b60*/  IMAD R17, R21, UR5, R2 ;  /* 0x0000000515117c24 */ /* 0x000fe2000f8e0202 */
[----:B------:R1:W-:Y:S01]  /*0b70*/  STG.E.64 desc[UR10][R14.64], RZ ;  /* 0x000000ff0e007986 */ /* 0x0003e2000c101b0a */
[----:B------:R-:W-:Y:S01]  /*0b80*/  IMAD.WIDE R12, R13, 0x8, R6 ;  /* 0x000000080d0c7825 */ /* 0x000fe200078e0206 */
[----:B------:R-:W-:-:S03]  /*0b90*/  IADD3 R25, PT, PT, R23, UR4, RZ ;  /* 0x0000000417197c10 */ /* 0x000fc6000fffe0ff */
[----:B------:R-:W-:Y:S01]  /*0ba0*/  IMAD R23, R23, UR5, R2 ;  /* 0x0000000517177c24 */ /* 0x000fe2000f8e0202 */
[----:B------:R2:W-:Y:S01]  /*0bb0*/  STG.E.64 desc[UR10][R12.64], RZ ;  /* 0x000000ff0c007986 */ /* 0x0005e2000c101b0a */
[----:B------:R-:W-:-:S04]  /*0bc0*/  IMAD.WIDE R10, R11, 0x8, R6 ;  /* 0x000000080b0a7825 */ /* 0x000fc800078e0206 */
[----:B------:R-:W-:Y:S01]  /*0bd0*/  IMAD R25, R25, UR5, R2 ;  /* 0x0000000519197c24 */ /* 0x000fe2000f8e0202 */
[----:B------:R2:W-:Y:S01]  /*0be0*/  STG.E.64 desc[UR10][R10.64], RZ ;  /* 0x000000ff0a007986 */ /* 0x0005e2000c101b0a */
[----:B0-----:R-:W-:-:S04]  /*0bf0*/  IMAD.WIDE R8, R19, 0x8, R6 ;  /* 0x0000000813087825 */ /* 0x001fc800078e0206 */
[--C-:B------:R-:W-:Y:S01]  /*0c00*/  IMAD.WIDE R16, R17, 0x8, R6.reuse ;  /* 0x0000000811107825 */ /* 0x100fe200078e0206 */
[----:B------:R2:W-:Y:S03]  /*0c10*/  STG.E.64 desc[UR10][R8.64], RZ ;  /* 0x000000ff08007986 */ /* 0x0005e6000c101b0a */
[--C-:B-1----:R-:W-:Y:S01]  /*0c20*/  IMAD.WIDE R14, R23, 0x8, R6.reuse ;  /* 0x00000008170e7825 */ /* 0x102fe200078e0206 */
[----:B------:R2:W-:Y:S03]  /*0c30*/  STG.E.64 desc[UR10][R16.64], RZ ;  /* 0x000000ff10007986 */ /* 0x0005e6000c101b0a */
[----:B------:R-:W-:Y:S01]  /*0c40*/  IMAD.WIDE R18, R25, 0x8, R6 ;  /* 0x0000000819127825 */ /* 0x000fe200078e0206 */
[----:B------:R2:W-:Y:S04]  /*0c50*/  STG.E.64 desc[UR10][R14.64], RZ ;  /* 0x000000ff0e007986 */ /* 0x0005e8000c101b0a */
[----:B------:R2:W-:Y:S01]  /*0c60*/  STG.E.64 desc[UR10][R18.64], RZ ;  /* 0x000000ff12007986 */ /* 0x0005e2000c101b0a */
[----:B------:R-:W-:Y:S05]  /*0c70*/  @P1 BRA `(.L_x_23) ;  /* 0xfffffffc00741947 */ /* 0x000fea000383ffff */
.L_x_22:
[----:B------:R-:W-:Y:S05]  /*0c80*/  @!P0 EXIT ;  /* 0x000000000000894d */ /* 0x000fea0003800000 */
[----:B------:R-:W-:Y:S02]  /*0c90*/  ISETP.GE.U32.AND P0, PT, R20, 0x4, PT ;  /* 0x000000041400780c */ /* 0x000fe40003f06070 */
[----:B------:R-:W-:-:S04]  /*0ca0*/  LOP3.LUT R4, R3, 0x3, RZ, 0xc0, !PT ;  /* 0x0000000303047812 */ /* 0x000fc800078ec0ff */
[----:B------:R-:W-:-:S07]  /*0cb0*/  ISETP.NE.AND P1, PT, R4, RZ, PT ;  /* 0x000000ff0400720c */ /* 0x000fce0003f25270 */
[----:B------:R-:W-:Y:S06]  /*0cc0*/  @!P0 BRA `(.L_x_24) ;  /* 0x0000000000488947 */ /* 0x000fec0003800000 */
[----:B------:R-:W0:Y:S01]  /*0cd0*/  LDC.64 R6, c[0x0][0x3a0] ;  /* 0x0000e800ff067b82 */ /* 0x000e220000000a00 */
[C---:B--2---:R-:W-:Y:S01]  /*0ce0*/  IMAD R9, R5.reuse, UR4, R0 ;  /* 0x0000000405097c24 */ /* 0x044fe2000f8e0200 */
[----:B------:R-:W-:-:S04]  /*0cf0*/  IADD3 R5, PT, PT, R5, 0x4, RZ ;  /* 0x0000000405057810 */ /* 0x000fc80007ffe0ff */
[C---:B------:R-:W-:Y:S01]  /*0d00*/  IADD3 R11, PT, PT, R9.reuse, UR4, RZ ;  /* 0x00000004090b7c10 */ /* 0x040fe2000fffe0ff */
[----:B------:R-:W-:-:S03]  /*0d10*/  IMAD R9, R9, UR5, R2 ;  /* 0x0000000509097c24 */ /* 0x000fc6000f8e0202 */
[C---:B------:R-:W-:Y:S01]  /*0d20*/  IADD3 R13, PT, PT, R11.reuse, UR4, RZ ;  /* 0x000000040b0d7c10 */ /* 0x040fe2000fffe0ff */
[----:B------:R-:W-:-:S03]  /*0d30*/  IMAD R11, R11, UR5, R2 ;  /* 0x000000050b0b7c24 */ /* 0x000fc6000f8e0202 */
[C---:B------:R-:W-:Y:S01]  /*0d40*/  IADD3 R15, PT, PT, R13.reuse, UR4, RZ ;  /* 0x000000040d0f7c10 */ /* 0x040fe2000fffe0ff */
[----:B------:R-:W-:-:S04]  /*0d50*/  IMAD R13, R13, UR5, R2 ;  /* 0x000000050d0d7c24 */ /* 0x000fc8000f8e0202 */
[----:B------:R-:W-:Y:S02]  /*0d60*/  IMAD R15, R15, UR5, R2 ;  /* 0x000000050f0f7c24 */ /* 0x000fe4000f8e0202 */
[----:B0-----:R-:W-:-:S04]  /*0d70*/  IMAD.WIDE R8, R9, 0x8, R6 ;  /* 0x0000000809087825 */ /* 0x001fc800078e0206 */
[--C-:B------:R-:W-:Y:S01]  /*0d80*/  IMAD.WIDE R10, R11, 0x8, R6.reuse ;  /* 0x000000080b0a7825 */ /* 0x100fe200078e0206 */
[----:B------:R0:W-:Y:S03]  /*0d90*/  STG.E.64 desc[UR10][R8.64], RZ ;  /* 0x000000ff08007986 */ /* 0x0001e6000c101b0a */
[--C-:B------:R-:W-:Y:S01]  /*0da0*/  IMAD.WIDE R12, R13, 0x8, R6.reuse ;  /* 0x000000080d0c7825 */ /* 0x100fe200078e0206 */
[----:B------:R0:W-:Y:S03]  /*0db0*/  STG.E.64 desc[UR10][R10.64], RZ ;  /* 0x000000ff0a007986 */ /* 0x0001e6000c101b0a */
[----:B------:R-:W-:Y:S01]  /*0dc0*/  IMAD.WIDE R6, R15, 0x8, R6 ;  /* 0x000000080f067825 */ /* 0x000fe200078e0206 */
[----:B------:R0:W-:Y:S04]  /*0dd0*/  STG.E.64 desc[UR10][R12.64], RZ ;  /* 0x000000ff0c007986 */ /* 0x0001e8000c101b0a */
[----:B------:R0:W-:Y:S02]  /*0de0*/  STG.E.64 desc[UR10][R6.64], RZ ;  /* 0x000000ff06007986 */ /* 0x0001e4000c101b0a */
.L_x_24:
[----:B------:R-:W-:Y:S05]  /*0df0*/  @!P1 EXIT ;  /* 0x000000000000994d */ /* 0x000fea0003800000 */
[----:B------:R-:W-:Y:S02]  /*0e00*/  ISETP.NE.AND P0, PT, R4, 0x1, PT ;  /* 0x000000010400780c */ /* 0x000fe40003f05270 */
[----:B------:R-:W-:-:S04]  /*0e10*/  LOP3.LUT R3, R3, 0x1, RZ, 0xc0, !PT ;  /* 0x0000000103037812 */ /* 0x000fc800078ec0ff */
[----:B------:R-:W-:-:S07]  /*0e20*/  ISETP.NE.U32.AND P1, PT, R3, 0x1, PT ;  /* 0x000000010300780c */ /* 0x000fce0003f25070 */
[----:B------:R-:W-:Y:S06]  /*0e30*/  @!P0 BRA `(.L_x_25) ;  /* 0x0000000000288947 */ /* 0x000fec0003800000 */
[----:B0-----:R-:W0:Y:S01]  /*0e40*/  LDC.64 R6, c[0x0][0x3a0] ;  /* 0x0000e800ff067b82 */ /* 0x001e220000000a00 */
[C---:B------:R-:W-:Y:S01]  /*0e50*/  IMAD R3, R5.reuse, UR4, R0 ;  /* 0x0000000405037c24 */ /* 0x040fe2000f8e0200 */
[----:B------:R-:W-:-:S03]  /*0e60*/  IADD3 R5, PT, PT, R5, 0x2, RZ ;  /* 0x0000000205057810 */ /* 0x000fc60007ffe0ff */
[C---:B--2---:R-:W-:Y:S01]  /*0e70*/  IMAD R9, R3.reuse, UR5, R2 ;  /* 0x0000000503097c24 */ /* 0x044fe2000f8e0202 */
[----:B------:R-:W-:-:S05]  /*0e80*/  IADD3 R11, PT, PT, R3, UR4, RZ ;  /* 0x00000004030b7c10 */ /* 0x000fca000fffe0ff */
[----:B------:R-:W-:Y:S02]  /*0e90*/  IMAD R11, R11, UR5, R2 ;  /* 0x000000050b0b7c24 */ /* 0x000fe4000f8e0202 */
[----:B0-----:R-:W-:-:S04]  /*0ea0*/  IMAD.WIDE R8, R9, 0x8, R6 ;  /* 0x0000000809087825 */ /* 0x001fc800078e0206 */
[----:B------:R-:W-:Y:S01]  /*0eb0*/  IMAD.WIDE R6, R11, 0x8, R6 ;  /* 0x000000080b067825 */ /* 0x000fe200078e0206 */
[----:B------:R1:W-:Y:S04]  /*0ec0*/  STG.E.64 desc[UR10][R8.64], RZ ;  /* 0x000000ff08007986 */ /* 0x0003e8000c101b0a */
[----:B------:R1:W-:Y:S02]  /*0ed0*/  STG.E.64 desc[UR10][R6.64], RZ ;  /* 0x000000ff06007986 */ /* 0x0003e4000c101b0a */
.L_x_25:
[----:B------:R-:W-:Y:S05]  /*0ee0*/  @P1 EXIT ;  /* 0x000000000000194d */ /* 0x000fea0003800000 */
[----:B01----:R-:W0:Y:S01]  /*0ef0*/  LDC.64 R6, c[0x0][0x3a0] ;  /* 0x0000e800ff067b82 */ /* 0x003e220000000a00 */
[----:B------:R-:W-:-:S04]  /*0f00*/  IMAD R5, R5, UR4, R0 ;  /* 0x0000000405057c24 */ /* 0x000fc8000f8e0200 */
[----:B------:R-:W-:-:S04]  /*0f10*/  IMAD R3, R5, UR5, R2 ;  /* 0x0000000505037c24 */ /* 0x000fc8000f8e0202 */
[----:B0-----:R-:W-:-:S05]  /*0f20*/  IMAD.WIDE R2, R3, 0x8, R6 ;  /* 0x0000000803027825 */ /* 0x001fca00078e0206 */
[----:B------:R-:W-:Y:S01]  /*0f30*/  STG.E.64 desc[UR10][R2.64], RZ ;  /* 0x000000ff02007986 */ /* 0x000fe2000c101b0a */
[----:B------:R-:W-:Y:S05]  /*0f40*/  EXIT ;  /* 0x000000000000794d */ /* 0x000fea0003800000 */
.L_x_26:
        /* <DEDUP_REMOVED lines=11> */
.L_x_29:


//--------------------- .nv.shared._Z10mxm_sharedPdiS_iS_i --------------------------
	.section	.nv.shared._Z10mxm_sharedPdiS_iS_i,"aw",@nobits
	.sectionflags	@""
	.align	8
.nv.shared._Z10mxm_sharedPdiS_iS_i:
	.zero		5120


//--------------------- .nv.shared.reserved.0     --------------------------
	.section	.nv.shared.reserved.0,"aw",@nobits
	.weak		__nv_reservedSMEM_offset_0_alias
	.size		__nv_reservedSMEM_offset_0_alias, 0, 64
	.other		__nv_reservedSMEM_offset_0_alias,@"STO_CUDA_RESERVED_SHARED STV_DEFAULT"
__nv_reservedSMEM_offset_0_alias:
	.zero		0
	.zero		64


//--------------------- .nv.constant0._Z10mxm_sharedPdiS_iS_i --------------------------
	.section	.nv.constant0._Z10mxm_sharedPdiS_iS_i,"a",@progbits
	.sectionflags	@""
	.align	4
.nv.constant0._Z10mxm_sharedPdiS_iS_i:
	.zero		940


//--------------------- .nv.constant0._Z6mxm_1dPdiS_iS_i --------------------------
	.section	.nv.constant0._Z6mxm_1dPdiS_iS_i,"a",@progbits
	.sectionflags	@""
	.align	4
.nv.constant0._Z6mxm_1dPdiS_iS_i:
	.zero		940


//--------------------- .nv.constant0._Z11mxm_vanillaPdiS_iS_iii --------------------------
	.section	.nv.constant0._Z11mxm_vanillaPdiS_iS_iii,"a",@progbits
	.sectionflags	@""
	.align	4
.nv.constant0._Z11mxm_vanillaPdiS_iS_iii:
	.zero		948


//--------------------- SYMBOLS --------------------------

	.type		.nv.reservedSmem.offset0,@object
	.size		.nv.reservedSmem.offset0,0x4
	.type		.nv.reservedSmem.cap,@object
	.size		.nv.reservedSmem.cap,0x4
